//
// Generated by NVIDIA NVVM Compiler
//
// Compiler Build ID: CL-36424714
// Cuda compilation tools, release 13.0, V13.0.88
// Based on NVVM 20.0.0
//

.version 9.0
.target sm_100
.address_size 64

	// .globl	_Z13matmul_kernelPfS_S_iii

.visible .entry _Z13matmul_kernelPfS_S_iii(
	.param .u64 .ptr .align 1 _Z13matmul_kernelPfS_S_iii_param_0,
	.param .u64 .ptr .align 1 _Z13matmul_kernelPfS_S_iii_param_1,
	.param .u64 .ptr .align 1 _Z13matmul_kernelPfS_S_iii_param_2,
	.param .u32 _Z13matmul_kernelPfS_S_iii_param_3,
	.param .u32 _Z13matmul_kernelPfS_S_iii_param_4,
	.param .u32 _Z13matmul_kernelPfS_S_iii_param_5
)
{
	.reg .pred 	%p<13>;
	.reg .b32 	%r<41>;
	.reg .b32 	%f<68>;
	.reg .b64 	%rd<53>;

	ld.param.u64 	%rd7, [_Z13matmul_kernelPfS_S_iii_param_0];
	ld.param.u64 	%rd8, [_Z13matmul_kernelPfS_S_iii_param_1];
	ld.param.u64 	%rd6, [_Z13matmul_kernelPfS_S_iii_param_2];
	ld.param.u32 	%r20, [_Z13matmul_kernelPfS_S_iii_param_3];
	ld.param.u32 	%r18, [_Z13matmul_kernelPfS_S_iii_param_4];
	ld.param.u32 	%r19, [_Z13matmul_kernelPfS_S_iii_param_5];
	cvta.to.global.u64 	%rd1, %rd8;
	cvta.to.global.u64 	%rd2, %rd7;
	mov.u32 	%r21, %ctaid.y;
	mov.u32 	%r22, %ntid.y;
	mov.u32 	%r23, %tid.y;
	mad.lo.s32 	%r1, %r21, %r22, %r23;
	mov.u32 	%r24, %ctaid.x;
	mov.u32 	%r25, %ntid.x;
	mov.u32 	%r26, %tid.x;
	mad.lo.s32 	%r2, %r24, %r25, %r26;
	setp.ge.s32 	%p1, %r1, %r20;
	setp.ge.s32 	%p2, %r2, %r19;
	or.pred  	%p3, %p1, %p2;
	@%p3 bra 	$L__BB0_14;
	setp.lt.s32 	%p4, %r18, 1;
	mov.f32 	%f67, 0f00000000;
	@%p4 bra 	$L__BB0_13;
	mul.lo.s32 	%r3, %r18, %r1;
	and.b32  	%r4, %r18, 7;
	setp.lt.u32 	%p5, %r18, 8;
	mov.f32 	%f67, 0f00000000;
	mov.b32 	%r39, 0;
	@%p5 bra 	$L__BB0_5;
	and.b32  	%r39, %r18, 2147483640;
	neg.s32 	%r37, %r39;
	shl.b32 	%r7, %r19, 3;
	mul.wide.u32 	%rd9, %r3, 4;
	add.s64 	%rd10, %rd9, %rd2;
	add.s64 	%rd52, %rd10, 16;
	mov.f32 	%f67, 0f00000000;
	mul.wide.s32 	%rd13, %r19, 4;
	mov.u32 	%r36, %r2;
$L__BB0_4:
	.pragma "nounroll";
	ld.global.f32 	%f17, [%rd52+-16];
	mul.wide.s32 	%rd11, %r36, 4;
	add.s64 	%rd12, %rd1, %rd11;
	ld.global.f32 	%f18, [%rd12];
	fma.rn.f32 	%f19, %f17, %f18, %f67;
	ld.global.f32 	%f20, [%rd52+-12];
	add.s64 	%rd14, %rd12, %rd13;
	ld.global.f32 	%f21, [%rd14];
	fma.rn.f32 	%f22, %f20, %f21, %f19;
	ld.global.f32 	%f23, [%rd52+-8];
	add.s64 	%rd15, %rd14, %rd13;
	ld.global.f32 	%f24, [%rd15];
	fma.rn.f32 	%f25, %f23, %f24, %f22;
	ld.global.f32 	%f26, [%rd52+-4];
	add.s64 	%rd16, %rd15, %rd13;
	ld.global.f32 	%f27, [%rd16];
	fma.rn.f32 	%f28, %f26, %f27, %f25;
	ld.global.f32 	%f29, [%rd52];
	add.s64 	%rd17, %rd16, %rd13;
	ld.global.f32 	%f30, [%rd17];
	fma.rn.f32 	%f31, %f29, %f30, %f28;
	ld.global.f32 	%f32, [%rd52+4];
	add.s64 	%rd18, %rd17, %rd13;
	ld.global.f32 	%f33, [%rd18];
	fma.rn.f32 	%f34, %f32, %f33, %f31;
	ld.global.f32 	%f35, [%rd52+8];
	add.s64 	%rd19, %rd18, %rd13;
	ld.global.f32 	%f36, [%rd19];
	fma.rn.f32 	%f37, %f35, %f36, %f34;
	ld.global.f32 	%f38, [%rd52+12];
	add.s64 	%rd20, %rd19, %rd13;
	ld.global.f32 	%f39, [%rd20];
	fma.rn.f32 	%f67, %f38, %f39, %f37;
	add.s32 	%r37, %r37, 8;
	add.s32 	%r36, %r36, %r7;
	add.s64 	%rd52, %rd52, 32;
	setp.ne.s32 	%p6, %r37, 0;
	@%p6 bra 	$L__BB0_4;
$L__BB0_5:
	setp.eq.s32 	%p7, %r4, 0;
	@%p7 bra 	$L__BB0_13;
	and.b32  	%r13, %r18, 3;
	setp.lt.u32 	%p8, %r4, 4;
	@%p8 bra 	$L__BB0_8;
	add.s32 	%r28, %r39, %r3;
	mul.wide.u32 	%rd21, %r28, 4;
	add.s64 	%rd22, %rd2, %rd21;
	ld.global.f32 	%f41, [%rd22];
	mad.lo.s32 	%r29, %r39, %r19, %r2;
	mul.wide.s32 	%rd23, %r29, 4;
	add.s64 	%rd24, %rd1, %rd23;
	ld.global.f32 	%f42, [%rd24];
	fma.rn.f32 	%f43, %f41, %f42, %f67;
	cvt.u64.u32 	%rd25, %r3;
	cvt.u64.u32 	%rd26, %r39;
	add.s64 	%rd27, %rd26, %rd25;
	shl.b64 	%rd28, %rd27, 2;
	add.s64 	%rd29, %rd2, %rd28;
	ld.global.f32 	%f44, [%rd29+4];
	mul.wide.s32 	%rd30, %r19, 4;
	add.s64 	%rd31, %rd24, %rd30;
	ld.global.f32 	%f45, [%rd31];
	fma.rn.f32 	%f46, %f44, %f45, %f43;
	ld.global.f32 	%f47, [%rd29+8];
	add.s64 	%rd32, %rd31, %rd30;
	ld.global.f32 	%f48, [%rd32];
	fma.rn.f32 	%f49, %f47, %f48, %f46;
	ld.global.f32 	%f50, [%rd29+12];
	add.s64 	%rd33, %rd32, %rd30;
	ld.global.f32 	%f51, [%rd33];
	fma.rn.f32 	%f67, %f50, %f51, %f49;
	add.s32 	%r39, %r39, 4;
$L__BB0_8:
	setp.eq.s32 	%p9, %r13, 0;
	@%p9 bra 	$L__BB0_13;
	setp.eq.s32 	%p10, %r13, 1;
	@%p10 bra 	$L__BB0_11;
	add.s32 	%r30, %r39, %r3;
	mul.wide.u32 	%rd34, %r30, 4;
	add.s64 	%rd35, %rd2, %rd34;
	ld.global.f32 	%f53, [%rd35];
	mad.lo.s32 	%r31, %r39, %r19, %r2;
	mul.wide.s32 	%rd36, %r31, 4;
	add.s64 	%rd37, %rd1, %rd36;
	ld.global.f32 	%f54, [%rd37];
	fma.rn.f32 	%f55, %f53, %f54, %f67;
	cvt.u64.u32 	%rd38, %r3;
	cvt.u64.u32 	%rd39, %r39;
	add.s64 	%rd40, %rd39, %rd38;
	shl.b64 	%rd41, %rd40, 2;
	add.s64 	%rd42, %rd2, %rd41;
	ld.global.f32 	%f56, [%rd42+4];
	mul.wide.s32 	%rd43, %r19, 4;
	add.s64 	%rd44, %rd37, %rd43;
	ld.global.f32 	%f57, [%rd44];
	fma.rn.f32 	%f67, %f56, %f57, %f55;
	add.s32 	%r39, %r39, 2;
$L__BB0_11:
	and.b32  	%r32, %r18, 1;
	setp.eq.b32 	%p11, %r32, 1;
	not.pred 	%p12, %p11;
	@%p12 bra 	$L__BB0_13;
	add.s32 	%r33, %r39, %r3;
	mul.wide.u32 	%rd45, %r33, 4;
	add.s64 	%rd46, %rd2, %rd45;
	ld.global.f32 	%f58, [%rd46];
	mad.lo.s32 	%r34, %r39, %r19, %r2;
	mul.wide.s32 	%rd47, %r34, 4;
	add.s64 	%rd48, %rd1, %rd47;
	ld.global.f32 	%f59, [%rd48];
	fma.rn.f32 	%f67, %f58, %f59, %f67;
$L__BB0_13:
	mad.lo.s32 	%r35, %r19, %r1, %r2;
	cvta.to.global.u64 	%rd49, %rd6;
	mul.wide.s32 	%rd50, %r35, 4;
	add.s64 	%rd51, %rd49, %rd50;
	st.global.f32 	[%rd51], %f67;
$L__BB0_14:
	ret;

}
	// .globl	_Z11tanh_kernelPfS_i
.visible .entry _Z11tanh_kernelPfS_i(
	.param .u64 .ptr .align 1 _Z11tanh_kernelPfS_i_param_0,
	.param .u64 .ptr .align 1 _Z11tanh_kernelPfS_i_param_1,
	.param .u32 _Z11tanh_kernelPfS_i_param_2
)
{
	.reg .pred 	%p<4>;
	.reg .b32 	%r<6>;
	.reg .b32 	%f<17>;
	.reg .b64 	%rd<8>;

	ld.param.u64 	%rd1, [_Z11tanh_kernelPfS_i_param_0];
	ld.param.u64 	%rd2, [_Z11tanh_kernelPfS_i_param_1];
	ld.param.u32 	%r2, [_Z11tanh_kernelPfS_i_param_2];
	mov.u32 	%r3, %ctaid.x;
	mov.u32 	%r4, %ntid.x;
	mov.u32 	%r5, %tid.x;
	mad.lo.s32 	%r1, %r3, %r4, %r5;
	setp.ge.s32 	%p1, %r1, %r2;
	@%p1 bra 	$L__BB1_2;
	cvta.to.global.u64 	%rd3, %rd1;
	cvta.to.global.u64 	%rd4, %rd2;
	mul.wide.s32 	%rd5, %r1, 4;
	add.s64 	%rd6, %rd3, %rd5;
	ld.global.f32 	%f1, [%rd6];
	abs.f32 	%f2, %f1;
	mul.f32 	%f3, %f2, 0f4038AA3B;
	ex2.approx.ftz.f32 	%f4, %f3;
	add.f32 	%f5, %f4, 0f3F800000;
	rcp.approx.ftz.f32 	%f6, %f5;
	fma.rn.f32 	%f7, %f6, 0fC0000000, 0f3F800000;
	setp.ge.f32 	%p2, %f2, 0f41102CB4;
	selp.f32 	%f8, 0f3F800000, %f7, %p2;
	copysign.f32 	%f9, %f1, %f8;
	mul.f32 	%f10, %f1, %f1;
	fma.rn.f32 	%f11, %f10, 0f3C80F082, 0fBD563CAE;
	fma.rn.f32 	%f12, %f11, %f10, 0f3E085941;
	fma.rn.f32 	%f13, %f12, %f10, 0fBEAAA9ED;
	fma.rn.f32 	%f14, %f13, %f10, 0f00000000;
	fma.rn.f32 	%f15, %f14, %f1, %f1;
	setp.ge.f32 	%p3, %f2, 0f3F19999A;
	selp.f32 	%f16, %f9, %f15, %p3;
	add.s64 	%rd7, %rd4, %rd5;
	st.global.f32 	[%rd7], %f16;
$L__BB1_2:
	ret;

}
	// .globl	_Z17tanh_prime_kernelPfS_i
.visible .entry _Z17tanh_prime_kernelPfS_i(
	.param .u64 .ptr .align 1 _Z17tanh_prime_kernelPfS_i_param_0,
	.param .u64 .ptr .align 1 _Z17tanh_prime_kernelPfS_i_param_1,
	.param .u32 _Z17tanh_prime_kernelPfS_i_param_2
)
{
	.reg .pred 	%p<2>;
	.reg .b32 	%r<6>;
	.reg .b32 	%f<5>;
	.reg .b64 	%rd<8>;

	ld.param.u64 	%rd1, [_Z17tanh_prime_kernelPfS_i_param_0];
	ld.param.u64 	%rd2, [_Z17tanh_prime_kernelPfS_i_param_1];
	ld.param.u32 	%r2, [_Z17tanh_prime_kernelPfS_i_param_2];
	mov.u32 	%r3, %ctaid.x;
	mov.u32 	%r4, %ntid.x;
	mov.u32 	%r5, %tid.x;
	mad.lo.s32 	%r1, %r3, %r4, %r5;
	setp.ge.s32 	%p1, %r1, %r2;
	@%p1 bra 	$L__BB2_2;
	cvta.to.global.u64 	%rd3, %rd1;
	cvta.to.global.u64 	%rd4, %rd2;
	mul.wide.s32 	%rd5, %r1, 4;
	add.s64 	%rd6, %rd3, %rd5;
	ld.global.f32 	%f1, [%rd6];
	mul.f32 	%f2, %f1, %f1;
	mov.f32 	%f3, 0f3F800000;
	sub.f32 	%f4, %f3, %f2;
	add.s64 	%rd7, %rd4, %rd5;
	st.global.f32 	[%rd7], %f4;
$L__BB2_2:
	ret;

}
	// .globl	_Z16transpose_kernelPfS_ii
.visible .entry _Z16transpose_kernelPfS_ii(
	.param .u64 .ptr .align 1 _Z16transpose_kernelPfS_ii_param_0,
	.param .u64 .ptr .align 1 _Z16transpose_kernelPfS_ii_param_1,
	.param .u32 _Z16transpose_kernelPfS_ii_param_2,
	.param .u32 _Z16transpose_kernelPfS_ii_param_3
)
{
	.reg .pred 	%p<4>;
	.reg .b32 	%r<15>;
	.reg .b32 	%f<2>;
	.reg .b64 	%rd<9>;

	ld.param.u64 	%rd1, [_Z16transpose_kernelPfS_ii_param_0];
	ld.param.u64 	%rd2, [_Z16transpose_kernelPfS_ii_param_1];
	ld.param.u32 	%r5, [_Z16transpose_kernelPfS_ii_param_2];
	ld.param.u32 	%r4, [_Z16transpose_kernelPfS_ii_param_3];
	mov.u32 	%r6, %ctaid.x;
	mov.u32 	%r7, %ntid.x;
	mov.u32 	%r8, %tid.x;
	mad.lo.s32 	%r1, %r6, %r7, %r8;
	mov.u32 	%r9, %ctaid.y;
	mov.u32 	%r10, %ntid.y;
	mov.u32 	%r11, %tid.y;
	mad.lo.s32 	%r12, %r9, %r10, %r11;
	setp.ge.s32 	%p1, %r1, %r4;
	setp.ge.s32 	%p2, %r12, %r5;
	or.pred  	%p3, %p1, %p2;
	@%p3 bra 	$L__BB3_2;
	cvta.to.global.u64 	%rd3, %rd1;
	cvta.to.global.u64 	%rd4, %rd2;
	mad.lo.s32 	%r13, %r4, %r12, %r1;
	mul.wide.s32 	%rd5, %r13, 4;
	add.s64 	%rd6, %rd3, %rd5;
	ld.global.f32 	%f1, [%rd6];
	mad.lo.s32 	%r14, %r5, %r1, %r12;
	mul.wide.s32 	%rd7, %r14, 4;
	add.s64 	%rd8, %rd4, %rd7;
	st.global.f32 	[%rd8], %f1;
$L__BB3_2:
	ret;

}
	// .globl	_Z10add_kernelPfS_S_i
.visible .entry _Z10add_kernelPfS_S_i(
	.param .u64 .ptr .align 1 _Z10add_kernelPfS_S_i_param_0,
	.param .u64 .ptr .align 1 _Z10add_kernelPfS_S_i_param_1,
	.param .u64 .ptr .align 1 _Z10add_kernelPfS_S_i_param_2,
	.param .u32 _Z10add_kernelPfS_S_i_param_3
)
{
	.reg .pred 	%p<2>;
	.reg .b32 	%r<6>;
	.reg .b32 	%f<4>;
	.reg .b64 	%rd<11>;

	ld.param.u64 	%rd1, [_Z10add_kernelPfS_S_i_param_0];
	ld.param.u64 	%rd2, [_Z10add_kernelPfS_S_i_param_1];
	ld.param.u64 	%rd3, [_Z10add_kernelPfS_S_i_param_2];
	ld.param.u32 	%r2, [_Z10add_kernelPfS_S_i_param_3];
	mov.u32 	%r3, %ctaid.x;
	mov.u32 	%r4, %ntid.x;
	mov.u32 	%r5, %tid.x;
	mad.lo.s32 	%r1, %r3, %r4, %r5;
	setp.ge.s32 	%p1, %r1, %r2;
	@%p1 bra 	$L__BB4_2;
	cvta.to.global.u64 	%rd4, %rd1;
	cvta.to.global.u64 	%rd5, %rd2;
	cvta.to.global.u64 	%rd6, %rd3;
	mul.wide.s32 	%rd7, %r1, 4;
	add.s64 	%rd8, %rd4, %rd7;
	ld.global.f32 	%f1, [%rd8];
	add.s64 	%rd9, %rd5, %rd7;
	ld.global.f32 	%f2, [%rd9];
	add.f32 	%f3, %f1, %f2;
	add.s64 	%rd10, %rd6, %rd7;
	st.global.f32 	[%rd10], %f3;
$L__BB4_2:
	ret;

}
	// .globl	_Z23element_wise_mul_kernelPfS_S_i
.visible .entry _Z23element_wise_mul_kernelPfS_S_i(
	.param .u64 .ptr .align 1 _Z23element_wise_mul_kernelPfS_S_i_param_0,
	.param .u64 .ptr .align 1 _Z23element_wise_mul_kernelPfS_S_i_param_1,
	.param .u64 .ptr .align 1 _Z23element_wise_mul_kernelPfS_S_i_param_2,
	.param .u32 _Z23element_wise_mul_kernelPfS_S_i_param_3
)
{
	.reg .pred 	%p<2>;
	.reg .b32 	%r<6>;
	.reg .b32 	%f<4>;
	.reg .b64 	%rd<11>;

	ld.param.u64 	%rd1, [_Z23element_wise_mul_kernelPfS_S_i_param_0];
	ld.param.u64 	%rd2, [_Z23element_wise_mul_kernelPfS_S_i_param_1];
	ld.param.u64 	%rd3, [_Z23element_wise_mul_kernelPfS_S_i_param_2];
	ld.param.u32 	%r2, [_Z23element_wise_mul_kernelPfS_S_i_param_3];
	mov.u32 	%r3, %ctaid.x;
	mov.u32 	%r4, %ntid.x;
	mov.u32 	%r5, %tid.x;
	mad.lo.s32 	%r1, %r3, %r4, %r5;
	setp.ge.s32 	%p1, %r1, %r2;
	@%p1 bra 	$L__BB5_2;
	cvta.to.global.u64 	%rd4, %rd1;
	cvta.to.global.u64 	%rd5, %rd2;
	cvta.to.global.u64 	%rd6, %rd3;
	mul.wide.s32 	%rd7, %r1, 4;
	add.s64 	%rd8, %rd4, %rd7;
	ld.global.f32 	%f1, [%rd8];
	add.s64 	%rd9, %rd5, %rd7;
	ld.global.f32 	%f2, [%rd9];
	mul.f32 	%f3, %f1, %f2;
	add.s64 	%rd10, %rd6, %rd7;
	st.global.f32 	[%rd10], %f3;
$L__BB5_2:
	ret;

}
	// .globl	_Z12power_kernelPffS_i
.visible .entry _Z12power_kernelPffS_i(
	.param .u64 .ptr .align 1 _Z12power_kernelPffS_i_param_0,
	.param .f32 _Z12power_kernelPffS_i_param_1,
	.param .u64 .ptr .align 1 _Z12power_kernelPffS_i_param_2,
	.param .u32 _Z12power_kernelPffS_i_param_3
)
{
	.reg .pred 	%p<23>;
	.reg .b32 	%r<20>;
	.reg .b32 	%f<77>;
	.reg .b64 	%rd<9>;

	ld.param.u64 	%rd1, [_Z12power_kernelPffS_i_param_0];
	ld.param.f32 	%f10, [_Z12power_kernelPffS_i_param_1];
	ld.param.u64 	%rd2, [_Z12power_kernelPffS_i_param_2];
	ld.param.u32 	%r2, [_Z12power_kernelPffS_i_param_3];
	mov.u32 	%r3, %ctaid.x;
	mov.u32 	%r4, %ntid.x;
	mov.u32 	%r5, %tid.x;
	mad.lo.s32 	%r1, %r3, %r4, %r5;
	setp.ge.s32 	%p1, %r1, %r2;
	mov.f32 	%f76, 0f3F800000;
	@%p1 bra 	$L__BB6_10;
	cvta.to.global.u64 	%rd3, %rd1;
	mul.wide.s32 	%rd4, %r1, 4;
	add.s64 	%rd5, %rd3, %rd4;
	ld.global.f32 	%f1, [%rd5];
	mul.f32 	%f12, %f10, 0f3F000000;
	cvt.rzi.f32.f32 	%f13, %f12;
	add.f32 	%f14, %f13, %f13;
	sub.f32 	%f15, %f10, %f14;
	abs.f32 	%f2, %f15;
	abs.f32 	%f3, %f1;
	setp.lt.f32 	%p2, %f3, 0f00800000;
	mul.f32 	%f16, %f3, 0f4B800000;
	selp.f32 	%f17, %f16, %f3, %p2;
	selp.f32 	%f18, 0fC1C00000, 0f00000000, %p2;
	mov.b32 	%r6, %f17;
	add.s32 	%r7, %r6, -1060439283;
	and.b32  	%r8, %r7, -8388608;
	sub.s32 	%r9, %r6, %r8;
	mov.b32 	%f19, %r9;
	cvt.rn.f32.s32 	%f20, %r8;
	fma.rn.f32 	%f21, %f20, 0f34000000, %f18;
	add.f32 	%f22, %f19, 0fBF800000;
	add.f32 	%f23, %f19, 0f3F800000;
	rcp.approx.ftz.f32 	%f24, %f23;
	add.f32 	%f25, %f22, %f22;
	mul.f32 	%f26, %f25, %f24;
	mul.f32 	%f27, %f26, %f26;
	sub.f32 	%f28, %f22, %f26;
	add.f32 	%f29, %f28, %f28;
	neg.f32 	%f30, %f26;
	fma.rn.f32 	%f31, %f30, %f22, %f29;
	mul.rn.f32 	%f32, %f24, %f31;
	fma.rn.f32 	%f33, %f27, 0f3A2C32E4, 0f3B52E7DB;
	fma.rn.f32 	%f34, %f33, %f27, 0f3C93BB73;
	fma.rn.f32 	%f35, %f34, %f27, 0f3DF6384F;
	mul.rn.f32 	%f36, %f35, %f27;
	fma.rn.f32 	%f37, %f26, 0f3FB8AA3B, %f21;
	sub.f32 	%f38, %f21, %f37;
	fma.rn.f32 	%f39, %f26, 0f3FB8AA3B, %f38;
	fma.rn.f32 	%f40, %f32, 0f3FB8AA3B, %f39;
	fma.rn.f32 	%f41, %f26, 0f32A55E34, %f40;
	mul.f32 	%f42, %f36, 0f40400000;
	fma.rn.f32 	%f43, %f42, %f32, %f41;
	fma.rn.f32 	%f44, %f36, %f26, %f43;
	add.rn.f32 	%f45, %f37, %f44;
	neg.f32 	%f46, %f37;
	add.rn.f32 	%f47, %f45, %f46;
	neg.f32 	%f48, %f47;
	add.rn.f32 	%f49, %f44, %f48;
	mul.rn.f32 	%f50, %f45, %f10;
	neg.f32 	%f51, %f50;
	fma.rn.f32 	%f52, %f45, %f10, %f51;
	fma.rn.f32 	%f53, %f49, %f10, %f52;
	cvt.rni.f32.f32 	%f54, %f50;
	sub.f32 	%f55, %f50, %f54;
	add.f32 	%f56, %f55, %f53;
	fma.rn.f32 	%f57, %f56, 0f391FCB8E, 0f3AAF85ED;
	fma.rn.f32 	%f58, %f57, %f56, 0f3C1D9856;
	fma.rn.f32 	%f59, %f58, %f56, 0f3D6357BB;
	fma.rn.f32 	%f60, %f59, %f56, 0f3E75FDEC;
	fma.rn.f32 	%f61, %f60, %f56, 0f3F317218;
	fma.rn.f32 	%f62, %f61, %f56, 0f3F800000;
	cvt.rzi.s32.f32 	%r10, %f54;
	setp.gt.f32 	%p3, %f54, 0f00000000;
	selp.b32 	%r11, 0, -2097152000, %p3;
	add.s32 	%r12, %r11, 2130706432;
	mov.b32 	%f63, %r12;
	mul.f32 	%f64, %f62, %f63;
	shl.b32 	%r13, %r10, 23;
	sub.s32 	%r14, %r13, %r11;
	mov.b32 	%f65, %r14;
	mul.f32 	%f66, %f64, %f65;
	abs.f32 	%f67, %f50;
	setp.gt.f32 	%p4, %f67, 0f43180000;
	setp.lt.f32 	%p5, %f50, 0f00000000;
	selp.f32 	%f68, 0f00000000, 0f7F800000, %p5;
	selp.f32 	%f4, %f68, %f66, %p4;
	setp.eq.f32 	%p6, %f1, 0f3F800000;
	setp.eq.f32 	%p7, %f10, 0f00000000;
	or.pred  	%p8, %p7, %p6;
	@%p8 bra 	$L__BB6_9;
	setp.num.f32 	%p9, %f3, %f3;
	abs.f32 	%f69, %f10;
	setp.num.f32 	%p10, %f69, %f69;
	and.pred  	%p11, %p9, %p10;
	@%p11 bra 	$L__BB6_4;
	add.rn.f32 	%f76, %f1, %f10;
	bra.uni 	$L__BB6_9;
$L__BB6_4:
	setp.neu.f32 	%p12, %f1, 0f00000000;
	setp.neu.f32 	%p13, %f3, 0f7F800000;
	and.pred  	%p14, %p12, %p13;
	@%p14 bra 	$L__BB6_6;
	setp.neu.f32 	%p21, %f2, 0f3F800000;
	add.f32 	%f74, %f1, %f1;
	mov.b32 	%r15, %f74;
	setp.lt.f32 	%p22, %f10, 0f00000000;
	xor.b32  	%r16, %r15, 2139095040;
	selp.b32 	%r17, %r16, %r15, %p22;
	and.b32  	%r18, %r17, 2147483647;
	selp.b32 	%r19, %r18, %r17, %p21;
	mov.b32 	%f76, %r19;
	bra.uni 	$L__BB6_9;
$L__BB6_6:
	setp.eq.f32 	%p15, %f1, 0fBF800000;
	setp.eq.f32 	%p16, %f69, 0f7F800000;
	and.pred  	%p17, %p15, %p16;
	@%p17 bra 	$L__BB6_9;
	setp.geu.f32 	%p18, %f1, 0f00000000;
	mov.f32 	%f76, %f4;
	@%p18 bra 	$L__BB6_9;
	setp.neu.f32 	%p19, %f2, 0f3F800000;
	neg.f32 	%f71, %f4;
	selp.f32 	%f72, %f4, %f71, %p19;
	cvt.rmi.f32.f32 	%f73, %f10;
	setp.neu.f32 	%p20, %f10, %f73;
	selp.f32 	%f76, 0f7FFFFFFF, %f72, %p20;
$L__BB6_9:
	cvta.to.global.u64 	%rd6, %rd2;
	add.s64 	%rd8, %rd6, %rd4;
	st.global.f32 	[%rd8], %f76;
$L__BB6_10:
	ret;

}
	// .globl	_Z18power_prime_kernelPffS_i
.visible .entry _Z18power_prime_kernelPffS_i(
	.param .u64 .ptr .align 1 _Z18power_prime_kernelPffS_i_param_0,
	.param .f32 _Z18power_prime_kernelPffS_i_param_1,
	.param .u64 .ptr .align 1 _Z18power_prime_kernelPffS_i_param_2,
	.param .u32 _Z18power_prime_kernelPffS_i_param_3
)
{
	.reg .pred 	%p<26>;
	.reg .b32 	%r<21>;
	.reg .b32 	%f<79>;
	.reg .b64 	%rd<11>;

	ld.param.u64 	%rd2, [_Z18power_prime_kernelPffS_i_param_0];
	ld.param.f32 	%f11, [_Z18power_prime_kernelPffS_i_param_1];
	ld.param.u64 	%rd3, [_Z18power_prime_kernelPffS_i_param_2];
	ld.param.u32 	%r2, [_Z18power_prime_kernelPffS_i_param_3];
	cvta.to.global.u64 	%rd1, %rd3;
	mov.u32 	%r3, %ctaid.x;
	mov.u32 	%r4, %ntid.x;
	mov.u32 	%r5, %tid.x;
	mad.lo.s32 	%r1, %r3, %r4, %r5;
	setp.ge.s32 	%p1, %r1, %r2;
	@%p1 bra 	$L__BB7_12;
	cvta.to.global.u64 	%rd4, %rd2;
	mul.wide.s32 	%rd5, %r1, 4;
	add.s64 	%rd6, %rd4, %rd5;
	ld.global.f32 	%f1, [%rd6];
	setp.neu.f32 	%p2, %f1, 0f00000000;
	setp.gtu.f32 	%p3, %f11, 0f3F800000;
	or.pred  	%p4, %p3, %p2;
	mov.f32 	%f78, 0f3F800000;
	@%p4 bra 	$L__BB7_3;
	add.s64 	%rd10, %rd1, %rd5;
	mov.b32 	%r20, 0;
	st.global.u32 	[%rd10], %r20;
	bra.uni 	$L__BB7_12;
$L__BB7_3:
	add.f32 	%f2, %f11, 0fBF800000;
	mul.f32 	%f13, %f2, 0f3F000000;
	cvt.rzi.f32.f32 	%f14, %f13;
	add.f32 	%f15, %f14, %f14;
	sub.f32 	%f16, %f2, %f15;
	abs.f32 	%f3, %f16;
	abs.f32 	%f4, %f1;
	setp.lt.f32 	%p5, %f4, 0f00800000;
	mul.f32 	%f17, %f4, 0f4B800000;
	selp.f32 	%f18, %f17, %f4, %p5;
	selp.f32 	%f19, 0fC1C00000, 0f00000000, %p5;
	mov.b32 	%r6, %f18;
	add.s32 	%r7, %r6, -1060439283;
	and.b32  	%r8, %r7, -8388608;
	sub.s32 	%r9, %r6, %r8;
	mov.b32 	%f20, %r9;
	cvt.rn.f32.s32 	%f21, %r8;
	fma.rn.f32 	%f22, %f21, 0f34000000, %f19;
	add.f32 	%f23, %f20, 0fBF800000;
	add.f32 	%f24, %f20, 0f3F800000;
	rcp.approx.ftz.f32 	%f25, %f24;
	add.f32 	%f26, %f23, %f23;
	mul.f32 	%f27, %f26, %f25;
	mul.f32 	%f28, %f27, %f27;
	sub.f32 	%f29, %f23, %f27;
	add.f32 	%f30, %f29, %f29;
	neg.f32 	%f31, %f27;
	fma.rn.f32 	%f32, %f31, %f23, %f30;
	mul.rn.f32 	%f33, %f25, %f32;
	fma.rn.f32 	%f34, %f28, 0f3A2C32E4, 0f3B52E7DB;
	fma.rn.f32 	%f35, %f34, %f28, 0f3C93BB73;
	fma.rn.f32 	%f36, %f35, %f28, 0f3DF6384F;
	mul.rn.f32 	%f37, %f36, %f28;
	fma.rn.f32 	%f38, %f27, 0f3FB8AA3B, %f22;
	sub.f32 	%f39, %f22, %f38;
	fma.rn.f32 	%f40, %f27, 0f3FB8AA3B, %f39;
	fma.rn.f32 	%f41, %f33, 0f3FB8AA3B, %f40;
	fma.rn.f32 	%f42, %f27, 0f32A55E34, %f41;
	mul.f32 	%f43, %f37, 0f40400000;
	fma.rn.f32 	%f44, %f43, %f33, %f42;
	fma.rn.f32 	%f45, %f37, %f27, %f44;
	add.rn.f32 	%f46, %f38, %f45;
	neg.f32 	%f47, %f38;
	add.rn.f32 	%f48, %f46, %f47;
	neg.f32 	%f49, %f48;
	add.rn.f32 	%f50, %f45, %f49;
	mul.rn.f32 	%f51, %f46, %f2;
	neg.f32 	%f52, %f51;
	fma.rn.f32 	%f53, %f46, %f2, %f52;
	fma.rn.f32 	%f54, %f50, %f2, %f53;
	cvt.rni.f32.f32 	%f55, %f51;
	sub.f32 	%f56, %f51, %f55;
	add.f32 	%f57, %f56, %f54;
	fma.rn.f32 	%f58, %f57, 0f391FCB8E, 0f3AAF85ED;
	fma.rn.f32 	%f59, %f58, %f57, 0f3C1D9856;
	fma.rn.f32 	%f60, %f59, %f57, 0f3D6357BB;
	fma.rn.f32 	%f61, %f60, %f57, 0f3E75FDEC;
	fma.rn.f32 	%f62, %f61, %f57, 0f3F317218;
	fma.rn.f32 	%f63, %f62, %f57, 0f3F800000;
	cvt.rzi.s32.f32 	%r10, %f55;
	setp.gt.f32 	%p6, %f55, 0f00000000;
	selp.b32 	%r11, 0, -2097152000, %p6;
	add.s32 	%r12, %r11, 2130706432;
	mov.b32 	%f64, %r12;
	mul.f32 	%f65, %f63, %f64;
	shl.b32 	%r13, %r10, 23;
	sub.s32 	%r14, %r13, %r11;
	mov.b32 	%f66, %r14;
	mul.f32 	%f67, %f65, %f66;
	abs.f32 	%f68, %f51;
	setp.gt.f32 	%p7, %f68, 0f43180000;
	setp.lt.f32 	%p8, %f51, 0f00000000;
	selp.f32 	%f69, 0f00000000, 0f7F800000, %p8;
	selp.f32 	%f5, %f69, %f67, %p7;
	setp.eq.f32 	%p9, %f1, 0f3F800000;
	setp.eq.f32 	%p10, %f2, 0f00000000;
	or.pred  	%p11, %p10, %p9;
	@%p11 bra 	$L__BB7_11;
	setp.num.f32 	%p12, %f4, %f4;
	abs.f32 	%f70, %f2;
	setp.num.f32 	%p13, %f70, %f70;
	and.pred  	%p14, %p12, %p13;
	@%p14 bra 	$L__BB7_6;
	add.rn.f32 	%f78, %f1, %f2;
	bra.uni 	$L__BB7_11;
$L__BB7_6:
	setp.neu.f32 	%p15, %f1, 0f00000000;
	setp.neu.f32 	%p16, %f4, 0f7F800000;
	and.pred  	%p17, %p15, %p16;
	@%p17 bra 	$L__BB7_8;
	setp.neu.f32 	%p24, %f3, 0f3F800000;
	add.f32 	%f75, %f1, %f1;
	mov.b32 	%r15, %f75;
	setp.lt.f32 	%p25, %f2, 0f00000000;
	xor.b32  	%r16, %r15, 2139095040;
	selp.b32 	%r17, %r16, %r15, %p25;
	and.b32  	%r18, %r17, 2147483647;
	selp.b32 	%r19, %r18, %r17, %p24;
	mov.b32 	%f78, %r19;
	bra.uni 	$L__BB7_11;
$L__BB7_8:
	setp.eq.f32 	%p18, %f1, 0fBF800000;
	setp.eq.f32 	%p19, %f70, 0f7F800000;
	and.pred  	%p20, %p18, %p19;
	@%p20 bra 	$L__BB7_11;
	setp.geu.f32 	%p21, %f1, 0f00000000;
	mov.f32 	%f78, %f5;
	@%p21 bra 	$L__BB7_11;
	setp.neu.f32 	%p22, %f3, 0f3F800000;
	neg.f32 	%f72, %f5;
	selp.f32 	%f73, %f5, %f72, %p22;
	cvt.rmi.f32.f32 	%f74, %f2;
	setp.neu.f32 	%p23, %f2, %f74;
	selp.f32 	%f78, 0f7FFFFFFF, %f73, %p23;
$L__BB7_11:
	mul.f32 	%f76, %f11, %f78;
	add.s64 	%rd8, %rd1, %rd5;
	st.global.f32 	[%rd8], %f76;
$L__BB7_12:
	ret;

}
	// .globl	_Z20matrix_concat_kernelPKfS0_Pfiii
.visible .entry _Z20matrix_concat_kernelPKfS0_Pfiii(
	.param .u64 .ptr .align 1 _Z20matrix_concat_kernelPKfS0_Pfiii_param_0,
	.param .u64 .ptr .align 1 _Z20matrix_concat_kernelPKfS0_Pfiii_param_1,
	.param .u64 .ptr .align 1 _Z20matrix_concat_kernelPKfS0_Pfiii_param_2,
	.param .u32 _Z20matrix_concat_kernelPKfS0_Pfiii_param_3,
	.param .u32 _Z20matrix_concat_kernelPKfS0_Pfiii_param_4,
	.param .u32 _Z20matrix_concat_kernelPKfS0_Pfiii_param_5
)
{
	.reg .pred 	%p<4>;
	.reg .b32 	%r<17>;
	.reg .b32 	%f<3>;
	.reg .b64 	%rd<14>;

	ld.param.u64 	%rd2, [_Z20matrix_concat_kernelPKfS0_Pfiii_param_0];
	ld.param.u64 	%rd3, [_Z20matrix_concat_kernelPKfS0_Pfiii_param_1];
	ld.param.u64 	%rd4, [_Z20matrix_concat_kernelPKfS0_Pfiii_param_2];
	ld.param.u32 	%r3, [_Z20matrix_concat_kernelPKfS0_Pfiii_param_3];
	ld.param.u32 	%r4, [_Z20matrix_concat_kernelPKfS0_Pfiii_param_4];
	ld.param.u32 	%r5, [_Z20matrix_concat_kernelPKfS0_Pfiii_param_5];
	cvta.to.global.u64 	%rd1, %rd4;
	mov.u32 	%r6, %ctaid.x;
	mov.u32 	%r7, %ntid.x;
	mov.u32 	%r8, %tid.x;
	mad.lo.s32 	%r1, %r6, %r7, %r8;
	mov.u32 	%r9, %ctaid.y;
	mov.u32 	%r10, %ntid.y;
	mov.u32 	%r11, %tid.y;
	mad.lo.s32 	%r2, %r9, %r10, %r11;
	setp.ge.s32 	%p1, %r1, %r5;
	@%p1 bra 	$L__BB8_5;
	setp.ge.s32 	%p2, %r2, %r3;
	@%p2 bra 	$L__BB8_3;
	mad.lo.s32 	%r16, %r5, %r2, %r1;
	cvta.to.global.u64 	%rd10, %rd2;
	mul.wide.s32 	%rd11, %r16, 4;
	add.s64 	%rd12, %rd10, %rd11;
	ld.global.f32 	%f2, [%rd12];
	add.s64 	%rd13, %rd1, %rd11;
	st.global.f32 	[%rd13], %f2;
	bra.uni 	$L__BB8_5;
$L__BB8_3:
	add.s32 	%r12, %r4, %r3;
	setp.ge.s32 	%p3, %r2, %r12;
	@%p3 bra 	$L__BB8_5;
	sub.s32 	%r13, %r2, %r3;
	mad.lo.s32 	%r14, %r5, %r13, %r1;
	cvta.to.global.u64 	%rd5, %rd3;
	mul.wide.s32 	%rd6, %r14, 4;
	add.s64 	%rd7, %rd5, %rd6;
	ld.global.f32 	%f1, [%rd7];
	mad.lo.s32 	%r15, %r5, %r2, %r1;
	mul.wide.s32 	%rd8, %r15, 4;
	add.s64 	%rd9, %rd1, %rd8;
	st.global.f32 	[%rd9], %f1;
$L__BB8_5:
	ret;

}
	// .globl	_Z17scalar_mul_kernelfPfS_i
.visible .entry _Z17scalar_mul_kernelfPfS_i(
	.param .f32 _Z17scalar_mul_kernelfPfS_i_param_0,
	.param .u64 .ptr .align 1 _Z17scalar_mul_kernelfPfS_i_param_1,
	.param .u64 .ptr .align 1 _Z17scalar_mul_kernelfPfS_i_param_2,
	.param .u32 _Z17scalar_mul_kernelfPfS_i_param_3
)
{
	.reg .pred 	%p<2>;
	.reg .b32 	%r<6>;
	.reg .b32 	%f<4>;
	.reg .b64 	%rd<8>;

	ld.param.f32 	%f1, [_Z17scalar_mul_kernelfPfS_i_param_0];
	ld.param.u64 	%rd1, [_Z17scalar_mul_kernelfPfS_i_param_1];
	ld.param.u64 	%rd2, [_Z17scalar_mul_kernelfPfS_i_param_2];
	ld.param.u32 	%r2, [_Z17scalar_mul_kernelfPfS_i_param_3];
	mov.u32 	%r3, %ctaid.x;
	mov.u32 	%r4, %ntid.x;
	mov.u32 	%r5, %tid.x;
	mad.lo.s32 	%r1, %r3, %r4, %r5;
	setp.ge.s32 	%p1, %r1, %r2;
	@%p1 bra 	$L__BB9_2;
	cvta.to.global.u64 	%rd3, %rd1;
	cvta.to.global.u64 	%rd4, %rd2;
	mul.wide.s32 	%rd5, %r1, 4;
	add.s64 	%rd6, %rd3, %rd5;
	ld.global.f32 	%f2, [%rd6];
	mul.f32 	%f3, %f1, %f2;
	add.s64 	%rd7, %rd4, %rd5;
	st.global.f32 	[%rd7], %f3;
$L__BB9_2:
	ret;

}
	// .globl	_Z16summation_kernelPfS_i
.visible .entry _Z16summation_kernelPfS_i(
	.param .u64 .ptr .align 1 _Z16summation_kernelPfS_i_param_0,
	.param .u64 .ptr .align 1 _Z16summation_kernelPfS_i_param_1,
	.param .u32 _Z16summation_kernelPfS_i_param_2
)
{
	.reg .pred 	%p<10>;
	.reg .b32 	%r<23>;
	.reg .b32 	%f<83>;
	.reg .b64 	%rd<18>;

	ld.param.u64 	%rd9, [_Z16summation_kernelPfS_i_param_0];
	ld.param.u64 	%rd8, [_Z16summation_kernelPfS_i_param_1];
	ld.param.u32 	%r16, [_Z16summation_kernelPfS_i_param_2];
	cvta.to.global.u64 	%rd1, %rd9;
	setp.lt.s32 	%p1, %r16, 1;
	mov.f32 	%f82, 0f00000000;
	@%p1 bra 	$L__BB10_13;
	and.b32  	%r1, %r16, 15;
	setp.lt.u32 	%p2, %r16, 16;
	mov.f32 	%f82, 0f00000000;
	mov.b32 	%r20, 0;
	@%p2 bra 	$L__BB10_4;
	and.b32  	%r20, %r16, 2147483632;
	neg.s32 	%r18, %r20;
	add.s64 	%rd16, %rd1, 32;
	mov.f32 	%f82, 0f00000000;
$L__BB10_3:
	.pragma "nounroll";
	ld.global.f32 	%f18, [%rd16+-32];
	add.f32 	%f19, %f82, %f18;
	ld.global.f32 	%f20, [%rd16+-28];
	add.f32 	%f21, %f19, %f20;
	ld.global.f32 	%f22, [%rd16+-24];
	add.f32 	%f23, %f21, %f22;
	ld.global.f32 	%f24, [%rd16+-20];
	add.f32 	%f25, %f23, %f24;
	ld.global.f32 	%f26, [%rd16+-16];
	add.f32 	%f27, %f25, %f26;
	ld.global.f32 	%f28, [%rd16+-12];
	add.f32 	%f29, %f27, %f28;
	ld.global.f32 	%f30, [%rd16+-8];
	add.f32 	%f31, %f29, %f30;
	ld.global.f32 	%f32, [%rd16+-4];
	add.f32 	%f33, %f31, %f32;
	ld.global.f32 	%f34, [%rd16];
	add.f32 	%f35, %f33, %f34;
	ld.global.f32 	%f36, [%rd16+4];
	add.f32 	%f37, %f35, %f36;
	ld.global.f32 	%f38, [%rd16+8];
	add.f32 	%f39, %f37, %f38;
	ld.global.f32 	%f40, [%rd16+12];
	add.f32 	%f41, %f39, %f40;
	ld.global.f32 	%f42, [%rd16+16];
	add.f32 	%f43, %f41, %f42;
	ld.global.f32 	%f44, [%rd16+20];
	add.f32 	%f45, %f43, %f44;
	ld.global.f32 	%f46, [%rd16+24];
	add.f32 	%f47, %f45, %f46;
	ld.global.f32 	%f48, [%rd16+28];
	add.f32 	%f82, %f47, %f48;
	add.s32 	%r18, %r18, 16;
	add.s64 	%rd16, %rd16, 64;
	setp.ne.s32 	%p3, %r18, 0;
	@%p3 bra 	$L__BB10_3;
$L__BB10_4:
	setp.eq.s32 	%p4, %r1, 0;
	@%p4 bra 	$L__BB10_13;
	and.b32  	%r7, %r16, 7;
	setp.lt.u32 	%p5, %r1, 8;
	@%p5 bra 	$L__BB10_7;
	mul.wide.u32 	%rd10, %r20, 4;
	add.s64 	%rd11, %rd1, %rd10;
	ld.global.f32 	%f50, [%rd11];
	add.f32 	%f51, %f82, %f50;
	ld.global.f32 	%f52, [%rd11+4];
	add.f32 	%f53, %f51, %f52;
	ld.global.f32 	%f54, [%rd11+8];
	add.f32 	%f55, %f53, %f54;
	ld.global.f32 	%f56, [%rd11+12];
	add.f32 	%f57, %f55, %f56;
	ld.global.f32 	%f58, [%rd11+16];
	add.f32 	%f59, %f57, %f58;
	ld.global.f32 	%f60, [%rd11+20];
	add.f32 	%f61, %f59, %f60;
	ld.global.f32 	%f62, [%rd11+24];
	add.f32 	%f63, %f61, %f62;
	ld.global.f32 	%f64, [%rd11+28];
	add.f32 	%f82, %f63, %f64;
	add.s32 	%r20, %r20, 8;
$L__BB10_7:
	setp.eq.s32 	%p6, %r7, 0;
	@%p6 bra 	$L__BB10_13;
	and.b32  	%r10, %r16, 3;
	setp.lt.u32 	%p7, %r7, 4;
	@%p7 bra 	$L__BB10_10;
	mul.wide.u32 	%rd12, %r20, 4;
	add.s64 	%rd13, %rd1, %rd12;
	ld.global.f32 	%f66, [%rd13];
	add.f32 	%f67, %f82, %f66;
	ld.global.f32 	%f68, [%rd13+4];
	add.f32 	%f69, %f67, %f68;
	ld.global.f32 	%f70, [%rd13+8];
	add.f32 	%f71, %f69, %f70;
	ld.global.f32 	%f72, [%rd13+12];
	add.f32 	%f82, %f71, %f72;
	add.s32 	%r20, %r20, 4;
$L__BB10_10:
	setp.eq.s32 	%p8, %r10, 0;
	@%p8 bra 	$L__BB10_13;
	mul.wide.u32 	%rd14, %r20, 4;
	add.s64 	%rd17, %rd1, %rd14;
	neg.s32 	%r22, %r10;
$L__BB10_12:
	.pragma "nounroll";
	ld.global.f32 	%f73, [%rd17];
	add.f32 	%f82, %f82, %f73;
	add.s64 	%rd17, %rd17, 4;
	add.s32 	%r22, %r22, 1;
	setp.ne.s32 	%p9, %r22, 0;
	@%p9 bra 	$L__BB10_12;
$L__BB10_13:
	cvta.to.global.u64 	%rd15, %rd8;
	st.global.f32 	[%rd15], %f82;
	ret;

}


// ===== COMPILED SASS (sm_100) =====

	.target	sm_100

	.elftype	@"ET_EXEC"


//--------------------- .note.nv.tkinfo           --------------------------
	.section	.note.nv.tkinfo,"",@"SHT_NOTE"
	.sectionflags	@"SHF_NOTE_NV_TKINFO"
	.tkinfo
        /*0018*/ 	.word	0x00000002
        /*0030*/ 	.string	""
        /*0030*/ 	.string	"ptxas"
        /*0030*/ 	.string	"Cuda compilation tools, release 13.0, V13.0.88"
        /*0030*/ 	.string	"Build cuda_13.0.r13.0/compiler.36424714_0"
        /*0030*/ 	.string	"-arch sm_100 -m 64 "



//--------------------- .note.nv.cuinfo           --------------------------
	.section	.note.nv.cuinfo,"",@"SHT_NOTE"
	.sectionflags	@"SHF_NOTE_NV_CUINFO"
        /*0018*/ 	.short	0x0002
        /*001a*/ 	.short	0x0064
        /*001c*/ 	.short	0x0082
	.zero		2


//--------------------- .nv.info                  --------------------------
	.section	.nv.info,"",@"SHT_CUDA_INFO"
	.align	4


	//----- nvinfo : EIATTR_REGCOUNT
	.align		4
        /*0000*/ 	.byte	0x04, 0x2f
        /*0002*/ 	.short	(.L_1 - .L_0)
	.align		4
.L_0:
        /*0004*/ 	.word	index@(_Z13matmul_kernelPfS_S_iii)
        /*0008*/ 	.word	0x00000020


	//----- nvinfo : EIATTR_FRAME_SIZE
	.align		4
.L_1:
        /*000c*/ 	.byte	0x04, 0x11
        /*000e*/ 	.short	(.L_3 - .L_2)
	.align		4
.L_2:
        /*0010*/ 	.word	index@(_Z13matmul_kernelPfS_S_iii)
        /*0014*/ 	.word	0x00000000


	//----- nvinfo : EIATTR_REGCOUNT
	.align		4
.L_3:
        /*0018*/ 	.byte	0x04, 0x2f
        /*001a*/ 	.short	(.L_5 - .L_4)
	.align		4
.L_4:
        /*001c*/ 	.word	index@(_Z11tanh_kernelPfS_i)
        /*0020*/ 	.word	0x0000000e


	//----- nvinfo : EIATTR_FRAME_SIZE
	.align		4
.L_5:
        /*0024*/ 	.byte	0x04, 0x11
        /*0026*/ 	.short	(.L_7 - .L_6)
	.align		4
.L_6:
        /*0028*/ 	.word	index@(_Z11tanh_kernelPfS_i)
        /*002c*/ 	.word	0x00000000


	//----- nvinfo : EIATTR_REGCOUNT
	.align		4
.L_7:
        /*0030*/ 	.byte	0x04, 0x2f
        /*0032*/ 	.short	(.L_9 - .L_8)
	.align		4
.L_8:
        /*0034*/ 	.word	index@(_Z17tanh_prime_kernelPfS_i)
        /*0038*/ 	.word	0x0000000a


	//----- nvinfo : EIATTR_FRAME_SIZE
	.align		4
.L_9:
        /*003c*/ 	.byte	0x04, 0x11
        /*003e*/ 	.short	(.L_11 - .L_10)
	.align		4
.L_10:
        /*0040*/ 	.word	index@(_Z17tanh_prime_kernelPfS_i)
        /*0044*/ 	.word	0x00000000


	//----- nvinfo : EIATTR_REGCOUNT
	.align		4
.L_11:
        /*0048*/ 	.byte	0x04, 0x2f
        /*004a*/ 	.short	(.L_13 - .L_12)
	.align		4
.L_12:
        /*004c*/ 	.word	index@(_Z16transpose_kernelPfS_ii)
        /*0050*/ 	.word	0x0000000a


	//----- nvinfo : EIATTR_FRAME_SIZE
	.align		4
.L_13:
        /*0054*/ 	.byte	0x04, 0x11
        /*0056*/ 	.short	(.L_15 - .L_14)
	.align		4
.L_14:
        /*0058*/ 	.word	index@(_Z16transpose_kernelPfS_ii)
        /*005c*/ 	.word	0x00000000


	//----- nvinfo : EIATTR_REGCOUNT
	.align		4
.L_15:
        /*0060*/ 	.byte	0x04, 0x2f
        /*0062*/ 	.short	(.L_17 - .L_16)
	.align		4
.L_16:
        /*0064*/ 	.word	index@(_Z10add_kernelPfS_S_i)
        /*0068*/ 	.word	0x0000000c


	//----- nvinfo : EIATTR_FRAME_SIZE
	.align		4
.L_17:
        /*006c*/ 	.byte	0x04, 0x11
        /*006e*/ 	.short	(.L_19 - .L_18)
	.align		4
.L_18:
        /*0070*/ 	.word	index@(_Z10add_kernelPfS_S_i)
        /*0074*/ 	.word	0x00000000


	//----- nvinfo : EIATTR_REGCOUNT
	.align		4
.L_19:
        /*0078*/ 	.byte	0x04, 0x2f
        /*007a*/ 	.short	(.L_21 - .L_20)
	.align		4
.L_20:
        /*007c*/ 	.word	index@(_Z23element_wise_mul_kernelPfS_S_i)
        /*0080*/ 	.word	0x0000000c


	//----- nvinfo : EIATTR_FRAME_SIZE
	.align		4
.L_21:
        /*0084*/ 	.byte	0x04, 0x11
        /*0086*/ 	.short	(.L_23 - .L_22)
	.align		4
.L_22:
        /*0088*/ 	.word	index@(_Z23element_wise_mul_kernelPfS_S_i)
        /*008c*/ 	.word	0x00000000


	//----- nvinfo : EIATTR_REGCOUNT
	.align		4
.L_23:
        /*0090*/ 	.byte	0x04, 0x2f
        /*0092*/ 	.short	(.L_25 - .L_24)
	.align		4
.L_24:
        /*0094*/ 	.word	index@(_Z12power_kernelPffS_i)
        /*0098*/ 	.word	0x0000000f


	//----- nvinfo : EIATTR_FRAME_SIZE
	.align		4
.L_25:
        /*009c*/ 	.byte	0x04, 0x11
        /*009e*/ 	.short	(.L_27 - .L_26)
	.align		4
.L_26:
        /*00a0*/ 	.word	index@(_Z12power_kernelPffS_i)
        /*00a4*/ 	.word	0x00000000


	//----- nvinfo : EIATTR_REGCOUNT
	.align		4
.L_27:
        /*00a8*/ 	.byte	0x04, 0x2f
        /*00aa*/ 	.short	(.L_29 - .L_28)
	.align		4
.L_28:
        /*00ac*/ 	.word	index@(_Z18power_prime_kernelPffS_i)
        /*00b0*/ 	.word	0x00000010


	//----- nvinfo : EIATTR_FRAME_SIZE
	.align		4
.L_29:
        /*00b4*/ 	.byte	0x04, 0x11
        /*00b6*/ 	.short	(.L_31 - .L_30)
	.align		4
.L_30:
        /*00b8*/ 	.word	index@(_Z18power_prime_kernelPffS_i)
        /*00bc*/ 	.word	0x00000000


	//----- nvinfo : EIATTR_REGCOUNT
	.align		4
.L_31:
        /*00c0*/ 	.byte	0x04, 0x2f
        /*00c2*/ 	.short	(.L_33 - .L_32)
	.align		4
.L_32:
        /*00c4*/ 	.word	index@(_Z20matrix_concat_kernelPKfS0_Pfiii)
        /*00c8*/ 	.word	0x0000000a


	//----- nvinfo : EIATTR_FRAME_SIZE
	.align		4
.L_33:
        /*00cc*/ 	.byte	0x04, 0x11
        /*00ce*/ 	.short	(.L_35 - .L_34)
	.align		4
.L_34:
        /*00d0*/ 	.word	index@(_Z20matrix_concat_kernelPKfS0_Pfiii)
        /*00d4*/ 	.word	0x00000000


	//----- nvinfo : EIATTR_REGCOUNT
	.align		4
.L_35:
        /*00d8*/ 	.byte	0x04, 0x2f
        /*00da*/ 	.short	(.L_37 - .L_36)
	.align		4
.L_36:
        /*00dc*/ 	.word	index@(_Z17scalar_mul_kernelfPfS_i)
        /*00e0*/ 	.word	0x0000000a


	//----- nvinfo : EIATTR_FRAME_SIZE
	.align		4
.L_37:
        /*00e4*/ 	.byte	0x04, 0x11
        /*00e6*/ 	.short	(.L_39 - .L_38)
	.align		4
.L_38:
        /*00e8*/ 	.word	index@(_Z17scalar_mul_kernelfPfS_i)
        /*00ec*/ 	.word	0x00000000


	//----- nvinfo : EIATTR_REGCOUNT
	.align		4
.L_39:
        /*00f0*/ 	.byte	0x04, 0x2f
        /*00f2*/ 	.short	(.L_41 - .L_40)
	.align		4
.L_40:
        /*00f4*/ 	.word	index@(_Z16summation_kernelPfS_i)
        /*00f8*/ 	.word	0x0000001f


	//----- nvinfo : EIATTR_FRAME_SIZE
	.align		4
.L_41:
        /*00fc*/ 	.byte	0x04, 0x11
        /*00fe*/ 	.short	(.L_43 - .L_42)
	.align		4
.L_42:
        /*0100*/ 	.word	index@(_Z16summation_kernelPfS_i)
        /*0104*/ 	.word	0x00000000


	//----- nvinfo : EIATTR_MIN_STACK_SIZE
	.align		4
.L_43:
        /*0108*/ 	.byte	0x04, 0x12
        /*010a*/ 	.short	(.L_45 - .L_44)
	.align		4
.L_44:
        /*010c*/ 	.word	index@(_Z16summation_kernelPfS_i)
        /*0110*/ 	.word	0x00000000


	//----- nvinfo : EIATTR_MIN_STACK_SIZE
	.align		4
.L_45:
        /*0114*/ 	.byte	0x04, 0x12
        /*0116*/ 	.short	(.L_47 - .L_46)
	.align		4
.L_46:
        /*0118*/ 	.word	index@(_Z17scalar_mul_kernelfPfS_i)
        /*011c*/ 	.word	0x00000000


	//----- nvinfo : EIATTR_MIN_STACK_SIZE
	.align		4
.L_47:
        /*0120*/ 	.byte	0x04, 0x12
        /*0122*/ 	.short	(.L_49 - .L_48)
	.align		4
.L_48:
        /*0124*/ 	.word	index@(_Z20matrix_concat_kernelPKfS0_Pfiii)
        /*0128*/ 	.word	0x00000000


	//----- nvinfo : EIATTR_MIN_STACK_SIZE
	.align		4
.L_49:
        /*012c*/ 	.byte	0x04, 0x12
        /*012e*/ 	.short	(.L_51 - .L_50)
	.align		4
.L_50:
        /*0130*/ 	.word	index@(_Z18power_prime_kernelPffS_i)
        /*0134*/ 	.word	0x00000000


	//----- nvinfo : EIATTR_MIN_STACK_SIZE
	.align		4
.L_51:
        /*0138*/ 	.byte	0x04, 0x12
        /*013a*/ 	.short	(.L_53 - .L_52)
	.align		4
.L_52:
        /*013c*/ 	.word	index@(_Z12power_kernelPffS_i)
        /*0140*/ 	.word	0x00000000


	//----- nvinfo : EIATTR_MIN_STACK_SIZE
	.align		4
.L_53:
        /*0144*/ 	.byte	0x04, 0x12
        /*0146*/ 	.short	(.L_55 - .L_54)
	.align		4
.L_54:
        /*0148*/ 	.word	index@(_Z23element_wise_mul_kernelPfS_S_i)
        /*014c*/ 	.word	0x00000000


	//----- nvinfo : EIATTR_MIN_STACK_SIZE
	.align		4
.L_55:
        /*0150*/ 	.byte	0x04, 0x12
        /*0152*/ 	.short	(.L_57 - .L_56)
	.align		4
.L_56:
        /*0154*/ 	.word	index@(_Z10add_kernelPfS_S_i)
        /*0158*/ 	.word	0x00000000


	//----- nvinfo : EIATTR_MIN_STACK_SIZE
	.align		4
.L_57:
        /*015c*/ 	.byte	0x04, 0x12
        /*015e*/ 	.short	(.L_59 - .L_58)
	.align		4
.L_58:
        /*0160*/ 	.word	index@(_Z16transpose_kernelPfS_ii)
        /*0164*/ 	.word	0x00000000


	//----- nvinfo : EIATTR_MIN_STACK_SIZE
	.align		4
.L_59:
        /*0168*/ 	.byte	0x04, 0x12
        /*016a*/ 	.short	(.L_61 - .L_60)
	.align		4
.L_60:
        /*016c*/ 	.word	index@(_Z17tanh_prime_kernelPfS_i)
        /*0170*/ 	.word	0x00000000


	//----- nvinfo : EIATTR_MIN_STACK_SIZE
	.align		4
.L_61:
        /*0174*/ 	.byte	0x04, 0x12
        /*0176*/ 	.short	(.L_63 - .L_62)
	.align		4
.L_62:
        /*0178*/ 	.word	index@(_Z11tanh_kernelPfS_i)
        /*017c*/ 	.word	0x00000000


	//----- nvinfo : EIATTR_MIN_STACK_SIZE
	.align		4
.L_63:
        /*0180*/ 	.byte	0x04, 0x12
        /*0182*/ 	.short	(.L_65 - .L_64)
	.align		4
.L_64:
        /*0184*/ 	.word	index@(_Z13matmul_kernelPfS_S_iii)
        /*0188*/ 	.word	0x00000000
.L_65:


//--------------------- .nv.compat                --------------------------
	.section	.nv.compat,"",@"SHT_CUDA_COMPAT_INFO"
	.align	4
        /*0000*/ 	.byte	0x02, 0x09, 0x00, 0x00, 0x02, 0x02, 0x01, 0x00, 0x02, 0x05, 0x05, 0x00, 0x03, 0x07, 0x01, 0x01
        /*0010*/ 	.byte	0x02, 0x03, 0x00, 0x00, 0x02, 0x06, 0x01, 0x00, 0x04, 0x0b, 0x08, 0x00, 0x01, 0x00, 0x00, 0x00
        /*0020*/ 	.byte	0x00, 0x00, 0x00, 0x00


//--------------------- .nv.info._Z16summation_kernelPfS_i --------------------------
	.section	.nv.info._Z16summation_kernelPfS_i,"",@"SHT_CUDA_INFO"
	.sectionflags	@""
	.align	4


	//----- nvinfo : EIATTR_CUDA_API_VERSION
	.align		4
        /*0000*/ 	.byte	0x04, 0x37
        /*0002*/ 	.short	(.L_67 - .L_66)
.L_66:
        /*0004*/ 	.word	0x00000082


	//----- nvinfo : EIATTR_KPARAM_INFO
	.align		4
.L_67:
        /*0008*/ 	.byte	0x04, 0x17
        /*000a*/ 	.short	(.L_69 - .L_68)
.L_68:
        /*000c*/ 	.word	0x00000000
        /*0010*/ 	.short	0x0002
        /*0012*/ 	.short	0x0010
        /*0014*/ 	.byte	0x00, 0xf0, 0x11, 0x00


	//----- nvinfo : EIATTR_KPARAM_INFO
	.align		4
.L_69:
        /*0018*/ 	.byte	0x04, 0x17
        /*001a*/ 	.short	(.L_71 - .L_70)
.L_70:
        /*001c*/ 	.word	0x00000000
        /*0020*/ 	.short	0x0001
        /*0022*/ 	.short	0x0008
        /*0024*/ 	.byte	0x00, 0xf5, 0x21, 0x00


	//----- nvinfo : EIATTR_KPARAM_INFO
	.align		4
.L_71:
        /*0028*/ 	.byte	0x04, 0x17
        /*002a*/ 	.short	(.L_73 - .L_72)
.L_72:
        /*002c*/ 	.word	0x00000000
        /*0030*/ 	.short	0x0000
        /*0032*/ 	.short	0x0000
        /*0034*/ 	.byte	0x00, 0xf5, 0x21, 0x00


	//----- nvinfo : EIATTR_SPARSE_MMA_MASK
	.align		4
.L_73:
        /*0038*/ 	.byte	0x03, 0x50
        /*003a*/ 	.short	0x0000


	//----- nvinfo : EIATTR_MAXREG_COUNT
	.align		4
        /*003c*/ 	.byte	0x03, 0x1b
        /*003e*/ 	.short	0x00ff


	//----- nvinfo : EIATTR_MERCURY_ISA_VERSION
	.align		4
        /*0040*/ 	.byte	0x03, 0x5f
        /*0042*/ 	.short	0x0101


	//----- nvinfo : EIATTR_VRC_CTA_INIT_COUNT
	.align		4
        /*0044*/ 	.byte	0x02, 0x4a
	.zero		1
	.zero		1


	//----- nvinfo : EIATTR_EXIT_INSTR_OFFSETS
	.align		4
        /*0048*/ 	.byte	0x04, 0x1c
        /*004a*/ 	.short	(.L_75 - .L_74)


	//   ....[0]....
.L_74:
        /*004c*/ 	.word	0x00000710


	//----- nvinfo : EIATTR_CBANK_PARAM_SIZE
	.align		4
.L_75:
        /*0050*/ 	.byte	0x03, 0x19
        /*0052*/ 	.short	0x0014


	//----- nvinfo : EIATTR_PARAM_CBANK
	.align		4
        /*0054*/ 	.byte	0x04, 0x0a
        /*0056*/ 	.short	(.L_77 - .L_76)
	.align		4
.L_76:
        /*0058*/ 	.word	index@(.nv.constant0._Z16summation_kernelPfS_i)
        /*005c*/ 	.short	0x0380
        /*005e*/ 	.short	0x0014


	//----- nvinfo : EIATTR_SW_WAR
	.align		4
.L_77:
        /*0060*/ 	.byte	0x04, 0x36
        /*0062*/ 	.short	(.L_79 - .L_78)
.L_78:
        /*0064*/ 	.word	0x00000008
.L_79:


//--------------------- .nv.info._Z17scalar_mul_kernelfPfS_i --------------------------
	.section	.nv.info._Z17scalar_mul_kernelfPfS_i,"",@"SHT_CUDA_INFO"
	.sectionflags	@""
	.align	4


	//----- nvinfo : EIATTR_CUDA_API_VERSION
	.align		4
        /*0000*/ 	.byte	0x04, 0x37
        /*0002*/ 	.short	(.L_81 - .L_80)
.L_80:
        /*0004*/ 	.word	0x00000082


	//----- nvinfo : EIATTR_KPARAM_INFO
	.align		4
.L_81:
        /*0008*/ 	.byte	0x04, 0x17
        /*000a*/ 	.short	(.L_83 - .L_82)
.L_82:
        /*000c*/ 	.word	0x00000000
        /*0010*/ 	.short	0x0003
        /*0012*/ 	.short	0x0018
        /*0014*/ 	.byte	0x00, 0xf0, 0x11, 0x00


	//----- nvinfo : EIATTR_KPARAM_INFO
	.align		4
.L_83:
        /*0018*/ 	.byte	0x04, 0x17
        /*001a*/ 	.short	(.L_85 - .L_84)
.L_84:
        /*001c*/ 	.word	0x00000000
        /*0020*/ 	.short	0x0002
        /*0022*/ 	.short	0x0010
        /*0024*/ 	.byte	0x00, 0xf5, 0x21, 0x00


	//----- nvinfo : EIATTR_KPARAM_INFO
	.align		4
.L_85:
        /*0028*/ 	.byte	0x04, 0x17
        /*002a*/ 	.short	(.L_87 - .L_86)
.L_86:
        /*002c*/ 	.word	0x00000000
        /*0030*/ 	.short	0x0001
        /*0032*/ 	.short	0x0008
        /*0034*/ 	.byte	0x00, 0xf5, 0x21, 0x00


	//----- nvinfo : EIATTR_KPARAM_INFO
	.align		4
.L_87:
        /*0038*/ 	.byte	0x04, 0x17
        /*003a*/ 	.short	(.L_89 - .L_88)
.L_88:
        /*003c*/ 	.word	0x00000000
        /*0040*/ 	.short	0x0000
        /*0042*/ 	.short	0x0000
        /*0044*/ 	.byte	0x00, 0xf0, 0x11, 0x00


	//----- nvinfo : EIATTR_SPARSE_MMA_MASK
	.align		4
.L_89:
        /*0048*/ 	.byte	0x03, 0x50
        /*004a*/ 	.short	0x0000


	//----- nvinfo : EIATTR_MAXREG_COUNT
	.align		4
        /*004c*/ 	.byte	0x03, 0x1b
        /*004e*/ 	.short	0x00ff


	//----- nvinfo : EIATTR_MERCURY_ISA_VERSION
	.align		4
        /*0050*/ 	.byte	0x03, 0x5f
        /*0052*/ 	.short	0x0101


	//----- nvinfo : EIATTR_VRC_CTA_INIT_COUNT
	.align		4
        /*0054*/ 	.byte	0x02, 0x4a
	.zero		1
	.zero		1


	//----- nvinfo : EIATTR_EXIT_INSTR_OFFSETS
	.align		4
        /*0058*/ 	.byte	0x04, 0x1c
        /*005a*/ 	.short	(.L_91 - .L_90)


	//   ....[0]....
.L_90:
        /*005c*/ 	.word	0x00000070


	//   ....[1]....
        /*0060*/ 	.word	0x00000110


	//----- nvinfo : EIATTR_CBANK_PARAM_SIZE
	.align		4
.L_91:
        /*0064*/ 	.byte	0x03, 0x19
        /*0066*/ 	.short	0x001c


	//----- nvinfo : EIATTR_PARAM_CBANK
	.align		4
        /*0068*/ 	.byte	0x04, 0x0a
        /*006a*/ 	.short	(.L_93 - .L_92)
	.align		4
.L_92:
        /*006c*/ 	.word	index@(.nv.constant0._Z17scalar_mul_kernelfPfS_i)
        /*0070*/ 	.short	0x0380
        /*0072*/ 	.short	0x001c


	//----- nvinfo : EIATTR_SW_WAR
	.align		4
.L_93:
        /*0074*/ 	.byte	0x04, 0x36
        /*0076*/ 	.short	(.L_95 - .L_94)
.L_94:
        /*0078*/ 	.word	0x00000008
.L_95:


//--------------------- .nv.info._Z20matrix_concat_kernelPKfS0_Pfiii --------------------------
	.section	.nv.info._Z20matrix_concat_kernelPKfS0_Pfiii,"",@"SHT_CUDA_INFO"
	.sectionflags	@""
	.align	4


	//----- nvinfo : EIATTR_CUDA_API_VERSION
	.align		4
        /*0000*/ 	.byte	0x04, 0x37
        /*0002*/ 	.short	(.L_97 - .L_96)
.L_96:
        /*0004*/ 	.word	0x00000082


	//----- nvinfo : EIATTR_KPARAM_INFO
	.align		4
.L_97:
        /*0008*/ 	.byte	0x04, 0x17
        /*000a*/ 	.short	(.L_99 - .L_98)
.L_98:
        /*000c*/ 	.word	0x00000000
        /*0010*/ 	.short	0x0005
        /*0012*/ 	.short	0x0020
        /*0014*/ 	.byte	0x00, 0xf0, 0x11, 0x00


	//----- nvinfo : EIATTR_KPARAM_INFO
	.align		4
.L_99:
        /*0018*/ 	.byte	0x04, 0x17
        /*001a*/ 	.short	(.L_101 - .L_100)
.L_100:
        /*001c*/ 	.word	0x00000000
        /*0020*/ 	.short	0x0004
        /*0022*/ 	.short	0x001c
        /*0024*/ 	.byte	0x00, 0xf0, 0x11, 0x00


	//----- nvinfo : EIATTR_KPARAM_INFO
	.align		4
.L_101:
        /*0028*/ 	.byte	0x04, 0x17
        /*002a*/ 	.short	(.L_103 - .L_102)
.L_102:
        /*002c*/ 	.word	0x00000000
        /*0030*/ 	.short	0x0003
        /*0032*/ 	.short	0x0018
        /*0034*/ 	.byte	0x00, 0xf0, 0x11, 0x00


	//----- nvinfo : EIATTR_KPARAM_INFO
	.align		4
.L_103:
        /*0038*/ 	.byte	0x04, 0x17
        /*003a*/ 	.short	(.L_105 - .L_104)
.L_104:
        /*003c*/ 	.word	0x00000000
        /*0040*/ 	.short	0x0002
        /*0042*/ 	.short	0x0010
        /*0044*/ 	.byte	0x00, 0xf5, 0x21, 0x00


	//----- nvinfo : EIATTR_KPARAM_INFO
	.align		4
.L_105:
        /*0048*/ 	.byte	0x04, 0x17
        /*004a*/ 	.short	(.L_107 - .L_106)
.L_106:
        /*004c*/ 	.word	0x00000000
        /*0050*/ 	.short	0x0001
        /*0052*/ 	.short	0x0008
        /*0054*/ 	.byte	0x00, 0xf5, 0x21, 0x00


	//----- nvinfo : EIATTR_KPARAM_INFO
	.align		4
.L_107:
        /*0058*/ 	.byte	0x04, 0x17
        /*005a*/ 	.short	(.L_109 - .L_108)
.L_108:
        /*005c*/ 	.word	0x00000000
        /*0060*/ 	.short	0x0000
        /*0062*/ 	.short	0x0000
        /*0064*/ 	.byte	0x00, 0xf5, 0x21, 0x00


	//----- nvinfo : EIATTR_SPARSE_MMA_MASK
	.align		4
.L_109:
        /*0068*/ 	.byte	0x03, 0x50
        /*006a*/ 	.short	0x0000


	//----- nvinfo : EIATTR_MAXREG_COUNT
	.align		4
        /*006c*/ 	.byte	0x03, 0x1b
        /*006e*/ 	.short	0x00ff


	//----- nvinfo : EIATTR_MERCURY_ISA_VERSION
	.align		4
        /*0070*/ 	.byte	0x03, 0x5f
        /*0072*/ 	.short	0x0101


	//----- nvinfo : EIATTR_VRC_CTA_INIT_COUNT
	.align		4
        /*0074*/ 	.byte	0x02, 0x4a
	.zero		1
	.zero		1


	//----- nvinfo : EIATTR_EXIT_INSTR_OFFSETS
	.align		4
        /*0078*/ 	.byte	0x04, 0x1c
        /*007a*/ 	.short	(.L_111 - .L_110)


	//   ....[0]....
.L_110:
        /*007c*/ 	.word	0x000000b0


	//   ....[1]....
        /*0080*/ 	.word	0x00000170


	//   ....[2]....
        /*0084*/ 	.word	0x000001b0


	//   ....[3]....
        /*0088*/ 	.word	0x00000250


	//----- nvinfo : EIATTR_CRS_STACK_SIZE
	.align		4
.L_111:
        /*008c*/ 	.byte	0x04, 0x1e
        /*008e*/ 	.short	(.L_113 - .L_112)
.L_112:
        /*0090*/ 	.word	0x00000000


	//----- nvinfo : EIATTR_CBANK_PARAM_SIZE
	.align		4
.L_113:
        /*0094*/ 	.byte	0x03, 0x19
        /*0096*/ 	.short	0x0024


	//----- nvinfo : EIATTR_PARAM_CBANK
	.align		4
        /*0098*/ 	.byte	0x04, 0x0a
        /*009a*/ 	.short	(.L_115 - .L_114)
	.align		4
.L_114:
        /*009c*/ 	.word	index@(.nv.constant0._Z20matrix_concat_kernelPKfS0_Pfiii)
        /*00a0*/ 	.short	0x0380
        /*00a2*/ 	.short	0x0024


	//----- nvinfo : EIATTR_SW_WAR
	.align		4
.L_115:
        /*00a4*/ 	.byte	0x04, 0x36
        /*00a6*/ 	.short	(.L_117 - .L_116)
.L_116:
        /*00a8*/ 	.word	0x00000008
.L_117:


//--------------------- .nv.info._Z18power_prime_kernelPffS_i --------------------------
	.section	.nv.info._Z18power_prime_kernelPffS_i,"",@"SHT_CUDA_INFO"
	.sectionflags	@""
	.align	4


	//----- nvinfo : EIATTR_CUDA_API_VERSION
	.align		4
        /*0000*/ 	.byte	0x04, 0x37
        /*0002*/ 	.short	(.L_119 - .L_118)
.L_118:
        /*0004*/ 	.word	0x00000082


	//----- nvinfo : EIATTR_KPARAM_INFO
	.align		4
.L_119:
        /*0008*/ 	.byte	0x04, 0x17
        /*000a*/ 	.short	(.L_121 - .L_120)
.L_120:
        /*000c*/ 	.word	0x00000000
        /*0010*/ 	.short	0x0003
        /*0012*/ 	.short	0x0018
        /*0014*/ 	.byte	0x00, 0xf0, 0x11, 0x00


	//----- nvinfo : EIATTR_KPARAM_INFO
	.align		4
.L_121:
        /*0018*/ 	.byte	0x04, 0x17
        /*001a*/ 	.short	(.L_123 - .L_122)
.L_122:
        /*001c*/ 	.word	0x00000000
        /*0020*/ 	.short	0x0002
        /*0022*/ 	.short	0x0010
        /*0024*/ 	.byte	0x00, 0xf5, 0x21, 0x00


	//----- nvinfo : EIATTR_KPARAM_INFO
	.align		4
.L_123:
        /*0028*/ 	.byte	0x04, 0x17
        /*002a*/ 	.short	(.L_125 - .L_124)
.L_124:
        /*002c*/ 	.word	0x00000000
        /*0030*/ 	.short	0x0001
        /*0032*/ 	.short	0x0008
        /*0034*/ 	.byte	0x00, 0xf0, 0x11, 0x00


	//----- nvinfo : EIATTR_KPARAM_INFO
	.align		4
.L_125:
        /*0038*/ 	.byte	0x04, 0x17
        /*003a*/ 	.short	(.L_127 - .L_126)
.L_126:
        /*003c*/ 	.word	0x00000000
        /*0040*/ 	.short	0x0000
        /*0042*/ 	.short	0x0000
        /*0044*/ 	.byte	0x00, 0xf5, 0x21, 0x00


	//----- nvinfo : EIATTR_SPARSE_MMA_MASK
	.align		4
.L_127:
        /*0048*/ 	.byte	0x03, 0x50
        /*004a*/ 	.short	0x0000


	//----- nvinfo : EIATTR_MAXREG_COUNT
	.align		4
        /*004c*/ 	.byte	0x03, 0x1b
        /*004e*/ 	.short	0x00ff


	//----- nvinfo : EIATTR_MERCURY_ISA_VERSION
	.align		4
        /*0050*/ 	.byte	0x03, 0x5f
        /*0052*/ 	.short	0x0101


	//----- nvinfo : EIATTR_VRC_CTA_INIT_COUNT
	.align		4
        /*0054*/ 	.byte	0x02, 0x4a
	.zero		1
	.zero		1


	//----- nvinfo : EIATTR_EXIT_INSTR_OFFSETS
	.align		4
        /*0058*/ 	.byte	0x04, 0x1c
        /*005a*/ 	.short	(.L_129 - .L_128)


	//   ....[0]....
.L_128:
        /*005c*/ 	.word	0x00000070


	//   ....[1]....
        /*0060*/ 	.word	0x00000120


	//   ....[2]....
        /*0064*/ 	.word	0x00000730


	//----- nvinfo : EIATTR_CRS_STACK_SIZE
	.align		4
.L_129:
        /*0068*/ 	.byte	0x04, 0x1e
        /*006a*/ 	.short	(.L_131 - .L_130)
.L_130:
        /*006c*/ 	.word	0x00000000


	//----- nvinfo : EIATTR_CBANK_PARAM_SIZE
	.align		4
.L_131:
        /*0070*/ 	.byte	0x03, 0x19
        /*0072*/ 	.short	0x001c


	//----- nvinfo : EIATTR_PARAM_CBANK
	.align		4
        /*0074*/ 	.byte	0x04, 0x0a
        /*0076*/ 	.short	(.L_133 - .L_132)
	.align		4
.L_132:
        /*0078*/ 	.word	index@(.nv.constant0._Z18power_prime_kernelPffS_i)
        /*007c*/ 	.short	0x0380
        /*007e*/ 	.short	0x001c


	//----- nvinfo : EIATTR_SW_WAR
	.align		4
.L_133:
        /*0080*/ 	.byte	0x04, 0x36
        /*0082*/ 	.short	(.L_135 - .L_134)
.L_134:
        /*0084*/ 	.word	0x00000008
.L_135:


//--------------------- .nv.info._Z12power_kernelPffS_i --------------------------
	.section	.nv.info._Z12power_kernelPffS_i,"",@"SHT_CUDA_INFO"
	.sectionflags	@""
	.align	4


	//----- nvinfo : EIATTR_CUDA_API_VERSION
	.align		4
        /*0000*/ 	.byte	0x04, 0x37
        /*0002*/ 	.short	(.L_137 - .L_136)
.L_136:
        /*0004*/ 	.word	0x00000082


	//----- nvinfo : EIATTR_KPARAM_INFO
	.align		4
.L_137:
        /*0008*/ 	.byte	0x04, 0x17
        /*000a*/ 	.short	(.L_139 - .L_138)
.L_138:
        /*000c*/ 	.word	0x00000000
        /*0010*/ 	.short	0x0003
        /*0012*/ 	.short	0x0018
        /*0014*/ 	.byte	0x00, 0xf0, 0x11, 0x00


	//----- nvinfo : EIATTR_KPARAM_INFO
	.align		4
.L_139:
        /*0018*/ 	.byte	0x04, 0x17
        /*001a*/ 	.short	(.L_141 - .L_140)
.L_140:
        /*001c*/ 	.word	0x00000000
        /*0020*/ 	.short	0x0002
        /*0022*/ 	.short	0x0010
        /*0024*/ 	.byte	0x00, 0xf5, 0x21, 0x00


	//----- nvinfo : EIATTR_KPARAM_INFO
	.align		4
.L_141:
        /*0028*/ 	.byte	0x04, 0x17
        /*002a*/ 	.short	(.L_143 - .L_142)
.L_142:
        /*002c*/ 	.word	0x00000000
        /*0030*/ 	.short	0x0001
        /*0032*/ 	.short	0x0008
        /*0034*/ 	.byte	0x00, 0xf0, 0x11, 0x00


	//----- nvinfo : EIATTR_KPARAM_INFO
	.align		4
.L_143:
        /*0038*/ 	.byte	0x04, 0x17
        /*003a*/ 	.short	(.L_145 - .L_144)
.L_144:
        /*003c*/ 	.word	0x00000000
        /*0040*/ 	.short	0x0000
        /*0042*/ 	.short	0x0000
        /*0044*/ 	.byte	0x00, 0xf5, 0x21, 0x00


	//----- nvinfo : EIATTR_SPARSE_MMA_MASK
	.align		4
.L_145:
        /*0048*/ 	.byte	0x03, 0x50
        /*004a*/ 	.short	0x0000


	//----- nvinfo : EIATTR_MAXREG_COUNT
	.align		4
        /*004c*/ 	.byte	0x03, 0x1b
        /*004e*/ 	.short	0x00ff


	//----- nvinfo : EIATTR_MERCURY_ISA_VERSION
	.align		4
        /*0050*/ 	.byte	0x03, 0x5f
        /*0052*/ 	.short	0x0101


	//----- nvinfo : EIATTR_VRC_CTA_INIT_COUNT
	.align		4
        /*0054*/ 	.byte	0x02, 0x4a
	.zero		1
	.zero		1


	//----- nvinfo : EIATTR_EXIT_INSTR_OFFSETS
	.align		4
        /*0058*/ 	.byte	0x04, 0x1c
        /*005a*/ 	.short	(.L_147 - .L_146)


	//   ....[0]....
.L_146:
        /*005c*/ 	.word	0x00000070


	//   ....[1]....
        /*0060*/ 	.word	0x000006b0


	//----- nvinfo : EIATTR_CRS_STACK_SIZE
	.align		4
.L_147:
        /*0064*/ 	.byte	0x04, 0x1e
        /*0066*/ 	.short	(.L_149 - .L_148)
.L_148:
        /*0068*/ 	.word	0x00000000


	//----- nvinfo : EIATTR_CBANK_PARAM_SIZE
	.align		4
.L_149:
        /*006c*/ 	.byte	0x03, 0x19
        /*006e*/ 	.short	0x001c


	//----- nvinfo : EIATTR_PARAM_CBANK
	.align		4
        /*0070*/ 	.byte	0x04, 0x0a
        /*0072*/ 	.short	(.L_151 - .L_150)
	.align		4
.L_150:
        /*0074*/ 	.word	index@(.nv.constant0._Z12power_kernelPffS_i)
        /*0078*/ 	.short	0x0380
        /*007a*/ 	.short	0x001c


	//----- nvinfo : EIATTR_SW_WAR
	.align		4
.L_151:
        /*007c*/ 	.byte	0x04, 0x36
        /*007e*/ 	.short	(.L_153 - .L_152)
.L_152:
        /*0080*/ 	.word	0x00000008
.L_153:


//--------------------- .nv.info._Z23element_wise_mul_kernelPfS_S_i --------------------------
	.section	.nv.info._Z23element_wise_mul_kernelPfS_S_i,"",@"SHT_CUDA_INFO"
	.sectionflags	@""
	.align	4


	//----- nvinfo : EIATTR_CUDA_API_VERSION
	.align		4
        /*0000*/ 	.byte	0x04, 0x37
        /*0002*/ 	.short	(.L_155 - .L_154)
.L_154:
        /*0004*/ 	.word	0x00000082


	//----- nvinfo : EIATTR_KPARAM_INFO
	.align		4
.L_155:
        /*0008*/ 	.byte	0x04, 0x17
        /*000a*/ 	.short	(.L_157 - .L_156)
.L_156:
        /*000c*/ 	.word	0x00000000
        /*0010*/ 	.short	0x0003
        /*0012*/ 	.short	0x0018
        /*0014*/ 	.byte	0x00, 0xf0, 0x11, 0x00


	//----- nvinfo : EIATTR_KPARAM_INFO
	.align		4
.L_157:
        /*0018*/ 	.byte	0x04, 0x17
        /*001a*/ 	.short	(.L_159 - .L_158)
.L_158:
        /*001c*/ 	.word	0x00000000
        /*0020*/ 	.short	0x0002
        /*0022*/ 	.short	0x0010
        /*0024*/ 	.byte	0x00, 0xf5, 0x21, 0x00


	//----- nvinfo : EIATTR_KPARAM_INFO
	.align		4
.L_159:
        /*0028*/ 	.byte	0x04, 0x17
        /*002a*/ 	.short	(.L_161 - .L_160)
.L_160:
        /*002c*/ 	.word	0x00000000
        /*0030*/ 	.short	0x0001
        /*0032*/ 	.short	0x0008
        /*0034*/ 	.byte	0x00, 0xf5, 0x21, 0x00


	//----- nvinfo : EIATTR_KPARAM_INFO
	.align		4
.L_161:
        /*0038*/ 	.byte	0x04, 0x17
        /*003a*/ 	.short	(.L_163 - .L_162)
.L_162:
        /*003c*/ 	.word	0x00000000
        /*0040*/ 	.short	0x0000
        /*0042*/ 	.short	0x0000
        /*0044*/ 	.byte	0x00, 0xf5, 0x21, 0x00


	//----- nvinfo : EIATTR_SPARSE_MMA_MASK
	.align		4
.L_163:
        /*0048*/ 	.byte	0x03, 0x50
        /*004a*/ 	.short	0x0000


	//----- nvinfo : EIATTR_MAXREG_COUNT
	.align		4
        /*004c*/ 	.byte	0x03, 0x1b
        /*004e*/ 	.short	0x00ff


	//----- nvinfo : EIATTR_MERCURY_ISA_VERSION
	.align		4
        /*0050*/ 	.byte	0x03, 0x5f
        /*0052*/ 	.short	0x0101


	//----- nvinfo : EIATTR_VRC_CTA_INIT_COUNT
	.align		4
        /*0054*/ 	.byte	0x02, 0x4a
	.zero		1
	.zero		1


	//----- nvinfo : EIATTR_EXIT_INSTR_OFFSETS
	.align		4
        /*0058*/ 	.byte	0x04, 0x1c
        /*005a*/ 	.short	(.L_165 - .L_164)


	//   ....[0]....
.L_164:
        /*005c*/ 	.word	0x00000070


	//   ....[1]....
        /*0060*/ 	.word	0x00000130


	//----- nvinfo : EIATTR_CBANK_PARAM_SIZE
	.align		4
.L_165:
        /*0064*/ 	.byte	0x03, 0x19
        /*0066*/ 	.short	0x001c


	//----- nvinfo : EIATTR_PARAM_CBANK
	.align		4
        /*0068*/ 	.byte	0x04, 0x0a
        /*006a*/ 	.short	(.L_167 - .L_166)
	.align		4
.L_166:
        /*006c*/ 	.word	index@(.nv.constant0._Z23element_wise_mul_kernelPfS_S_i)
        /*0070*/ 	.short	0x0380
        /*0072*/ 	.short	0x001c


	//----- nvinfo : EIATTR_SW_WAR
	.align		4
.L_167:
        /*0074*/ 	.byte	0x04, 0x36
        /*0076*/ 	.short	(.L_169 - .L_168)
.L_168:
        /*0078*/ 	.word	0x00000008
.L_169:


//--------------------- .nv.info._Z10add_kernelPfS_S_i --------------------------
	.section	.nv.info._Z10add_kernelPfS_S_i,"",@"SHT_CUDA_INFO"
	.sectionflags	@""
	.align	4


	//----- nvinfo : EIATTR_CUDA_API_VERSION
	.align		4
        /*0000*/ 	.byte	0x04, 0x37
        /*0002*/ 	.short	(.L_171 - .L_170)
.L_170:
        /*0004*/ 	.word	0x00000082


	//----- nvinfo : EIATTR_KPARAM_INFO
	.align		4
.L_171:
        /*0008*/ 	.byte	0x04, 0x17
        /*000a*/ 	.short	(.L_173 - .L_172)
.L_172:
        /*000c*/ 	.word	0x00000000
        /*0010*/ 	.short	0x0003
        /*0012*/ 	.short	0x0018
        /*0014*/ 	.byte	0x00, 0xf0, 0x11, 0x00


	//----- nvinfo : EIATTR_KPARAM_INFO
	.align		4
.L_173:
        /*0018*/ 	.byte	0x04, 0x17
        /*001a*/ 	.short	(.L_175 - .L_174)
.L_174:
        /*001c*/ 	.word	0x00000000
        /*0020*/ 	.short	0x0002
        /*0022*/ 	.short	0x0010
        /*0024*/ 	.byte	0x00, 0xf5, 0x21, 0x00


	//----- nvinfo : EIATTR_KPARAM_INFO
	.align		4
.L_175:
        /*0028*/ 	.byte	0x04, 0x17
        /*002a*/ 	.short	(.L_177 - .L_176)
.L_176:
        /*002c*/ 	.word	0x00000000
        /*0030*/ 	.short	0x0001
        /*0032*/ 	.short	0x0008
        /*0034*/ 	.byte	0x00, 0xf5, 0x21, 0x00


	//----- nvinfo : EIATTR_KPARAM_INFO
	.align		4
.L_177:
        /*0038*/ 	.byte	0x04, 0x17
        /*003a*/ 	.short	(.L_179 - .L_178)
.L_178:
        /*003c*/ 	.word	0x00000000
        /*0040*/ 	.short	0x0000
        /*0042*/ 	.short	0x0000
        /*0044*/ 	.byte	0x00, 0xf5, 0x21, 0x00


	//----- nvinfo : EIATTR_SPARSE_MMA_MASK
	.align		4
.L_179:
        /*0048*/ 	.byte	0x03, 0x50
        /*004a*/ 	.short	0x0000


	//----- nvinfo : EIATTR_MAXREG_COUNT
	.align		4
        /*004c*/ 	.byte	0x03, 0x1b
        /*004e*/ 	.short	0x00ff


	//----- nvinfo : EIATTR_MERCURY_ISA_VERSION
	.align		4
        /*0050*/ 	.byte	0x03, 0x5f
        /*0052*/ 	.short	0x0101


	//----- nvinfo : EIATTR_VRC_CTA_INIT_COUNT
	.align		4
        /*0054*/ 	.byte	0x02, 0x4a
	.zero		1
	.zero		1


	//----- nvinfo : EIATTR_EXIT_INSTR_OFFSETS
	.align		4
        /*0058*/ 	.byte	0x04, 0x1c
        /*005a*/ 	.short	(.L_181 - .L_180)


	//   ....[0]....
.L_180:
        /*005c*/ 	.word	0x00000070


	//   ....[1]....
        /*0060*/ 	.word	0x00000130


	//----- nvinfo : EIATTR_CBANK_PARAM_SIZE
	.align		4
.L_181:
        /*0064*/ 	.byte	0x03, 0x19
        /*0066*/ 	.short	0x001c


	//----- nvinfo : EIATTR_PARAM_CBANK
	.align		4
        /*0068*/ 	.byte	0x04, 0x0a
        /*006a*/ 	.short	(.L_183 - .L_182)
	.align		4
.L_182:
        /*006c*/ 	.word	index@(.nv.constant0._Z10add_kernelPfS_S_i)
        /*0070*/ 	.short	0x0380
        /*0072*/ 	.short	0x001c


	//----- nvinfo : EIATTR_SW_WAR
	.align		4
.L_183:
        /*0074*/ 	.byte	0x04, 0x36
        /*0076*/ 	.short	(.L_185 - .L_184)
.L_184:
        /*0078*/ 	.word	0x00000008
.L_185:


//--------------------- .nv.info._Z16transpose_kernelPfS_ii --------------------------
	.section	.nv.info._Z16transpose_kernelPfS_ii,"",@"SHT_CUDA_INFO"
	.sectionflags	@""
	.align	4


	//----- nvinfo : EIATTR_CUDA_API_VERSION
	.align		4
        /*0000*/ 	.byte	0x04, 0x37
        /*0002*/ 	.short	(.L_187 - .L_186)
.L_186:
        /*0004*/ 	.word	0x00000082


	//----- nvinfo : EIATTR_KPARAM_INFO
	.align		4
.L_187:
        /*0008*/ 	.byte	0x04, 0x17
        /*000a*/ 	.short	(.L_189 - .L_188)
.L_188:
        /*000c*/ 	.word	0x00000000
        /*0010*/ 	.short	0x0003
        /*0012*/ 	.short	0x0014
        /*0014*/ 	.byte	0x00, 0xf0, 0x11, 0x00


	//----- nvinfo : EIATTR_KPARAM_INFO
	.align		4
.L_189:
        /*0018*/ 	.byte	0x04, 0x17
        /*001a*/ 	.short	(.L_191 - .L_190)
.L_190:
        /*001c*/ 	.word	0x00000000
        /*0020*/ 	.short	0x0002
        /*0022*/ 	.short	0x0010
        /*0024*/ 	.byte	0x00, 0xf0, 0x11, 0x00


	//----- nvinfo : EIATTR_KPARAM_INFO
	.align		4
.L_191:
        /*0028*/ 	.byte	0x04, 0x17
        /*002a*/ 	.short	(.L_193 - .L_192)
.L_192:
        /*002c*/ 	.word	0x00000000
        /*0030*/ 	.short	0x0001
        /*0032*/ 	.short	0x0008
        /*0034*/ 	.byte	0x00, 0xf5, 0x21, 0x00


	//----- nvinfo : EIATTR_KPARAM_INFO
	.align		4
.L_193:
        /*0038*/ 	.byte	0x04, 0x17
        /*003a*/ 	.short	(.L_195 - .L_194)
.L_194:
        /*003c*/ 	.word	0x00000000
        /*0040*/ 	.short	0x0000
        /*0042*/ 	.short	0x0000
        /*0044*/ 	.byte	0x00, 0xf5, 0x21, 0x00


	//----- nvinfo : EIATTR_SPARSE_MMA_MASK
	.align		4
.L_195:
        /*0048*/ 	.byte	0x03, 0x50
        /*004a*/ 	.short	0x0000


	//----- nvinfo : EIATTR_MAXREG_COUNT
	.align		4
        /*004c*/ 	.byte	0x03, 0x1b
        /*004e*/ 	.short	0x00ff


	//----- nvinfo : EIATTR_MERCURY_ISA_VERSION
	.align		4
        /*0050*/ 	.byte	0x03, 0x5f
        /*0052*/ 	.short	0x0101


	//----- nvinfo : EIATTR_VRC_CTA_INIT_COUNT
	.align		4
        /*0054*/ 	.byte	0x02, 0x4a
	.zero		1
	.zero		1


	//----- nvinfo : EIATTR_EXIT_INSTR_OFFSETS
	.align		4
        /*0058*/ 	.byte	0x04, 0x1c
        /*005a*/ 	.short	(.L_197 - .L_196)


	//   ....[0]....
.L_196:
        /*005c*/ 	.word	0x000000c0


	//   ....[1]....
        /*0060*/ 	.word	0x00000160


	//----- nvinfo : EIATTR_CBANK_PARAM_SIZE
	.align		4
.L_197:
        /*0064*/ 	.byte	0x03, 0x19
        /*0066*/ 	.short	0x0018


	//----- nvinfo : EIATTR_PARAM_CBANK
	.align		4
        /*0068*/ 	.byte	0x04, 0x0a
        /*006a*/ 	.short	(.L_199 - .L_198)
	.align		4
.L_198:
        /*006c*/ 	.word	index@(.nv.constant0._Z16transpose_kernelPfS_ii)
        /*0070*/ 	.short	0x0380
        /*0072*/ 	.short	0x0018


	//----- nvinfo : EIATTR_SW_WAR
	.align		4
.L_199:
        /*0074*/ 	.byte	0x04, 0x36
        /*0076*/ 	.short	(.L_201 - .L_200)
.L_200:
        /*0078*/ 	.word	0x00000008
.L_201:


//--------------------- .nv.info._Z17tanh_prime_kernelPfS_i --------------------------
	.section	.nv.info._Z17tanh_prime_kernelPfS_i,"",@"SHT_CUDA_INFO"
	.sectionflags	@""
	.align	4


	//----- nvinfo : EIATTR_CUDA_API_VERSION
	.align		4
        /*0000*/ 	.byte	0x04, 0x37
        /*0002*/ 	.short	(.L_203 - .L_202)
.L_202:
        /*0004*/ 	.word	0x00000082


	//----- nvinfo : EIATTR_KPARAM_INFO
	.align		4
.L_203:
        /*0008*/ 	.byte	0x04, 0x17
        /*000a*/ 	.short	(.L_205 - .L_204)
.L_204:
        /*000c*/ 	.word	0x00000000
        /*0010*/ 	.short	0x0002
        /*0012*/ 	.short	0x0010
        /*0014*/ 	.byte	0x00, 0xf0, 0x11, 0x00


	//----- nvinfo : EIATTR_KPARAM_INFO
	.align		4
.L_205:
        /*0018*/ 	.byte	0x04, 0x17
        /*001a*/ 	.short	(.L_207 - .L_206)
.L_206:
        /*001c*/ 	.word	0x00000000
        /*0020*/ 	.short	0x0001
        /*0022*/ 	.short	0x0008
        /*0024*/ 	.byte	0x00, 0xf5, 0x21, 0x00


	//----- nvinfo : EIATTR_KPARAM_INFO
	.align		4
.L_207:
        /*0028*/ 	.byte	0x04, 0x17
        /*002a*/ 	.short	(.L_209 - .L_208)
.L_208:
        /*002c*/ 	.word	0x00000000
        /*0030*/ 	.short	0x0000
        /*0032*/ 	.short	0x0000
        /*0034*/ 	.byte	0x00, 0xf5, 0x21, 0x00


	//----- nvinfo : EIATTR_SPARSE_MMA_MASK
	.align		4
.L_209:
        /*0038*/ 	.byte	0x03, 0x50
        /*003a*/ 	.short	0x0000


	//----- nvinfo : EIATTR_MAXREG_COUNT
	.align		4
        /*003c*/ 	.byte	0x03, 0x1b
        /*003e*/ 	.short	0x00ff


	//----- nvinfo : EIATTR_MERCURY_ISA_VERSION
	.align		4
        /*0040*/ 	.byte	0x03, 0x5f
        /*0042*/ 	.short	0x0101


	//----- nvinfo : EIATTR_VRC_CTA_INIT_COUNT
	.align		4
        /*0044*/ 	.byte	0x02, 0x4a
	.zero		1
	.zero		1


	//----- nvinfo : EIATTR_EXIT_INSTR_OFFSETS
	.align		4
        /*0048*/ 	.byte	0x04, 0x1c
        /*004a*/ 	.short	(.L_211 - .L_210)


	//   ....[0]....
.L_210:
        /*004c*/ 	.word	0x00000070


	//   ....[1]....
        /*0050*/ 	.word	0x00000100


	//----- nvinfo : EIATTR_CBANK_PARAM_SIZE
	.align		4
.L_211:
        /*0054*/ 	.byte	0x03, 0x19
        /*0056*/ 	.short	0x0014


	//----- nvinfo : EIATTR_PARAM_CBANK
	.align		4
        /*0058*/ 	.byte	0x04, 0x0a
        /*005a*/ 	.short	(.L_213 - .L_212)
	.align		4
.L_212:
        /*005c*/ 	.word	index@(.nv.constant0._Z17tanh_prime_kernelPfS_i)
        /*0060*/ 	.short	0x0380
        /*0062*/ 	.short	0x0014


	//----- nvinfo : EIATTR_SW_WAR
	.align		4
.L_213:
        /*0064*/ 	.byte	0x04, 0x36
        /*0066*/ 	.short	(.L_215 - .L_214)
.L_214:
        /*0068*/ 	.word	0x00000008
.L_215:


//--------------------- .nv.info._Z11tanh_kernelPfS_i --------------------------
	.section	.nv.info._Z11tanh_kernelPfS_i,"",@"SHT_CUDA_INFO"
	.sectionflags	@""
	.align	4


	//----- nvinfo : EIATTR_CUDA_API_VERSION
	.align		4
        /*0000*/ 	.byte	0x04, 0x37
        /*0002*/ 	.short	(.L_217 - .L_216)
.L_216:
        /*0004*/ 	.word	0x00000082


	//----- nvinfo : EIATTR_KPARAM_INFO
	.align		4
.L_217:
        /*0008*/ 	.byte	0x04, 0x17
        /*000a*/ 	.short	(.L_219 - .L_218)
.L_218:
        /*000c*/ 	.word	0x00000000
        /*0010*/ 	.short	0x0002
        /*0012*/ 	.short	0x0010
        /*0014*/ 	.byte	0x00, 0xf0, 0x11, 0x00


	//----- nvinfo : EIATTR_KPARAM_INFO
	.align		4
.L_219:
        /*0018*/ 	.byte	0x04, 0x17
        /*001a*/ 	.short	(.L_221 - .L_220)
.L_220:
        /*001c*/ 	.word	0x00000000
        /*0020*/ 	.short	0x0001
        /*0022*/ 	.short	0x0008
        /*0024*/ 	.byte	0x00, 0xf5, 0x21, 0x00


	//----- nvinfo : EIATTR_KPARAM_INFO
	.align		4
.L_221:
        /*0028*/ 	.byte	0x04, 0x17
        /*002a*/ 	.short	(.L_223 - .L_222)
.L_222:
        /*002c*/ 	.word	0x00000000
        /*0030*/ 	.short	0x0000
        /*0032*/ 	.short	0x0000
        /*0034*/ 	.byte	0x00, 0xf5, 0x21, 0x00


	//----- nvinfo : EIATTR_SPARSE_MMA_MASK
	.align		4
.L_223:
        /*0038*/ 	.byte	0x03, 0x50
        /*003a*/ 	.short	0x0000


	//----- nvinfo : EIATTR_MAXREG_COUNT
	.align		4
        /*003c*/ 	.byte	0x03, 0x1b
        /*003e*/ 	.short	0x00ff


	//----- nvinfo : EIATTR_MERCURY_ISA_VERSION
	.align		4
        /*0040*/ 	.byte	0x03, 0x5f
        /*0042*/ 	.short	0x0101


	//----- nvinfo : EIATTR_VRC_CTA_INIT_COUNT
	.align		4
        /*0044*/ 	.byte	0x02, 0x4a
	.zero		1
	.zero		1


	//----- nvinfo : EIATTR_EXIT_INSTR_OFFSETS
	.align		4
        /*0048*/ 	.byte	0x04, 0x1c
        /*004a*/ 	.short	(.L_225 - .L_224)


	//   ....[0]....
.L_224:
        /*004c*/ 	.word	0x00000070


	//   ....[1]....
        /*0050*/ 	.word	0x00000200


	//----- nvinfo : EIATTR_CBANK_PARAM_SIZE
	.align		4
.L_225:
        /*0054*/ 	.byte	0x03, 0x19
        /*0056*/ 	.short	0x0014


	//----- nvinfo : EIATTR_PARAM_CBANK
	.align		4
        /*0058*/ 	.byte	0x04, 0x0a
        /*005a*/ 	.short	(.L_227 - .L_226)
	.align		4
.L_226:
        /*005c*/ 	.word	index@(.nv.constant0._Z11tanh_kernelPfS_i)
        /*0060*/ 	.short	0x0380
        /*0062*/ 	.short	0x0014


	//----- nvinfo : EIATTR_SW_WAR
	.align		4
.L_227:
        /*0064*/ 	.byte	0x04, 0x36
        /*0066*/ 	.short	(.L_229 - .L_228)
.L_228:
        /*0068*/ 	.word	0x00000008
.L_229:


//--------------------- .nv.info._Z13matmul_kernelPfS_S_iii --------------------------
	.section	.nv.info._Z13matmul_kernelPfS_S_iii,"",@"SHT_CUDA_INFO"
	.sectionflags	@""
	.align	4


	//----- nvinfo : EIATTR_CUDA_API_VERSION
	.align		4
        /*0000*/ 	.byte	0x04, 0x37
        /*0002*/ 	.short	(.L_231 - .L_230)
.L_230:
        /*0004*/ 	.word	0x00000082


	//----- nvinfo : EIATTR_KPARAM_INFO
	.align		4
.L_231:
        /*0008*/ 	.byte	0x04, 0x17
        /*000a*/ 	.short	(.L_233 - .L_232)
.L_232:
        /*000c*/ 	.word	0x00000000
        /*0010*/ 	.short	0x0005
        /*0012*/ 	.short	0x0020
        /*0014*/ 	.byte	0x00, 0xf0, 0x11, 0x00


	//----- nvinfo : EIATTR_KPARAM_INFO
	.align		4
.L_233:
        /*0018*/ 	.byte	0x04, 0x17
        /*001a*/ 	.short	(.L_235 - .L_234)
.L_234:
        /*001c*/ 	.word	0x00000000
        /*0020*/ 	.short	0x0004
        /*0022*/ 	.short	0x001c
        /*0024*/ 	.byte	0x00, 0xf0, 0x11, 0x00


	//----- nvinfo : EIATTR_KPARAM_INFO
	.align		4
.L_235:
        /*0028*/ 	.byte	0x04, 0x17
        /*002a*/ 	.short	(.L_237 - .L_236)
.L_236:
        /*002c*/ 	.word	0x00000000
        /*0030*/ 	.short	0x0003
        /*0032*/ 	.short	0x0018
        /*0034*/ 	.byte	0x00, 0xf0, 0x11, 0x00


	//----- nvinfo : EIATTR_KPARAM_INFO
	.align		4
.L_237:
        /*0038*/ 	.byte	0x04, 0x17
        /*003a*/ 	.short	(.L_239 - .L_238)
.L_238:
        /*003c*/ 	.word	0x00000000
        /*0040*/ 	.short	0x0002
        /*0042*/ 	.short	0x0010
        /*0044*/ 	.byte	0x00, 0xf5, 0x21, 0x00


	//----- nvinfo : EIATTR_KPARAM_INFO
	.align		4
.L_239:
        /*0048*/ 	.byte	0x04, 0x17
        /*004a*/ 	.short	(.L_241 - .L_240)
.L_240:
        /*004c*/ 	.word	0x00000000
        /*0050*/ 	.short	0x0001
        /*0052*/ 	.short	0x0008
        /*0054*/ 	.byte	0x00, 0xf5, 0x21, 0x00


	//----- nvinfo : EIATTR_KPARAM_INFO
	.align		4
.L_241:
        /*0058*/ 	.byte	0x04, 0x17
        /*005a*/ 	.short	(.L_243 - .L_242)
.L_242:
        /*005c*/ 	.word	0x00000000
        /*0060*/ 	.short	0x0000
        /*0062*/ 	.short	0x0000
        /*0064*/ 	.byte	0x00, 0xf5, 0x21, 0x00


	//----- nvinfo : EIATTR_SPARSE_MMA_MASK
	.align		4
.L_243:
        /*0068*/ 	.byte	0x03, 0x50
        /*006a*/ 	.short	0x0000


	//----- nvinfo : EIATTR_MAXREG_COUNT
	.align		4
        /*006c*/ 	.byte	0x03, 0x1b
        /*006e*/ 	.short	0x00ff


	//----- nvinfo : EIATTR_MERCURY_ISA_VERSION
	.align		4
        /*0070*/ 	.byte	0x03, 0x5f
        /*0072*/ 	.short	0x0101


	//----- nvinfo : EIATTR_VRC_CTA_INIT_COUNT
	.align		4
        /*0074*/ 	.byte	0x02, 0x4a
	.zero		1
	.zero		1


	//----- nvinfo : EIATTR_EXIT_INSTR_OFFSETS
	.align		4
        /*0078*/ 	.byte	0x04, 0x1c
        /*007a*/ 	.short	(.L_245 - .L_244)


	//   ....[0]....
.L_244:
        /*007c*/ 	.word	0x000000d0


	//   ....[1]....
        /*0080*/ 	.word	0x000008f0


	//----- nvinfo : EIATTR_CBANK_PARAM_SIZE
	.align		4
.L_245:
        /*0084*/ 	.byte	0x03, 0x19
        /*0086*/ 	.short	0x0024


	//----- nvinfo : EIATTR_PARAM_CBANK
	.align		4
        /*0088*/ 	.byte	0x04, 0x0a
        /*008a*/ 	.short	(.L_247 - .L_246)
	.align		4
.L_246:
        /*008c*/ 	.word	index@(.nv.constant0._Z13matmul_kernelPfS_S_iii)
        /*0090*/ 	.short	0x0380
        /*0092*/ 	.short	0x0024


	//----- nvinfo : EIATTR_SW_WAR
	.align		4
.L_247:
        /*0094*/ 	.byte	0x04, 0x36
        /*0096*/ 	.short	(.L_249 - .L_248)
.L_248:
        /*0098*/ 	.word	0x00000008
.L_249:


//--------------------- .nv.callgraph             --------------------------
	.section	.nv.callgraph,"",@"SHT_CUDA_CALLGRAPH"
	.align	4
	.sectionentsize	8
	.align		4
        /*0000*/ 	.word	0x00000000
	.align		4
        /*0004*/ 	.word	0xffffffff
	.align		4
        /*0008*/ 	.word	0x00000000
	.align		4
        /*000c*/ 	.word	0xfffffffe
	.align		4
        /*0010*/ 	.word	0x00000000
	.align		4
        /*0014*/ 	.word	0xfffffffd
	.align		4
        /*0018*/ 	.word	0x00000000
	.align		4
        /*001c*/ 	.word	0xfffffffc


//--------------------- .text._Z16summation_kernelPfS_i --------------------------
	.section	.text._Z16summation_kernelPfS_i,"ax",@progbits
	.align	128
        .global         _Z16summation_kernelPfS_i
        .type           _Z16summation_kernelPfS_i,@function
        .size           _Z16summation_kernelPfS_i,(.L_x_26 - _Z16summation_kernelPfS_i)
        .other          _Z16summation_kernelPfS_i,@"STO_CUDA_ENTRY STV_DEFAULT"
_Z16summation_kernelPfS_i:
.text._Z16summation_kernelPfS_i:
[----:B------:R-:W-:Y:S01]  /*0000*/  LDC R1, c[0x0][0x37c] ;  /* 0x0000df00ff017b82 */ /* 0x000fe20000000800 */
[----:B------:R-:W0:Y:S01]  /*0010*/  LDCU UR6, c[0x0][0x390] ;  /* 0x00007200ff0677ac */ /* 0x000e220008000800 */
[----:B------:R-:W-:Y:S01]  /*0020*/  HFMA2 R0, -RZ, RZ, 0, 0 ;  /* 0x00000000ff007431 */ /* 0x000fe200000001ff */
[----:B------:R-:W1:Y:S01]  /*0030*/  LDCU.64 UR10, c[0x0][0x358] ;  /* 0x00006b00ff0a77ac */ /* 0x000e620008000a00 */
[----:B0-----:R-:W-:-:S09]  /*0040*/  UISETP.GE.AND UP0, UPT, UR6, 0x1, UPT ;  /* 0x000000010600788c */ /* 0x001fd2000bf06270 */
[----:B-1----:R-:W-:Y:S05]  /*0050*/  BRA.U !UP0, `(.L_x_0) ;  /* 0x0000000508a47547 */ /* 0x002fea000b800000 */
[----:B------:R-:W-:Y:S01]  /*0060*/  UISETP.GE.U32.AND UP1, UPT, UR6, 0x10, UPT ;  /* 0x000000100600788c */ /* 0x000fe2000bf26070 */
[----:B------:R-:W-:Y:S01]  /*0070*/  MOV R0, RZ ;  /* 0x000000ff00007202 */ /* 0x000fe20000000f00 */
[----:B------:R-:W-:Y:S01]  /*0080*/  ULOP3.LUT UR7, UR6, 0xf, URZ, 0xc0, !UPT ;  /* 0x0000000f06077892 */ /* 0x000fe2000f8ec0ff */
[----:B------:R-:W-:-:S03]  /*0090*/  MOV R4, RZ ;  /* 0x000000ff00047202 */ /* 0x000fc60000000f00 */
[----:B------:R-:W-:-:S03]  /*00a0*/  UISETP.NE.AND UP0, UPT, UR7, URZ, UPT ;  /* 0x000000ff0700728c */ /* 0x000fc6000bf05270 */
[----:B------:R-:W-:Y:S08]  /*00b0*/  BRA.U !UP1, `(.L_x_1) ;  /* 0x0000000109b87547 */ /* 0x000ff0000b800000 */
[----:B------:R-:W0:Y:S01]  /*00c0*/  LDCU.64 UR4, c[0x0][0x380] ;  /* 0x00007000ff0477ac */ /* 0x000e220008000a00 */
[----:B------:R-:W-:Y:S01]  /*00d0*/  MOV R0, RZ ;  /* 0x000000ff00007202 */ /* 0x000fe20000000f00 */
[----:B------:R-:W-:-:S04]  /*00e0*/  ULOP3.LUT UR8, UR6, 0x7ffffff0, URZ, 0xc0, !UPT ;  /* 0x7ffffff006087892 */ /* 0x000fc8000f8ec0ff */
[----:B------:R-:W-:Y:S02]  /*00f0*/  UIADD3 UR9, UPT, UPT, -UR8, URZ, URZ ;  /* 0x000000ff08097290 */ /* 0x000fe4000fffe1ff */
[----:B------:R-:W-:Y:S01]  /*0100*/  MOV R4, UR8 ;  /* 0x0000000800047c02 */ /* 0x000fe20008000f00 */
[----:B0-----:R-:W-:-:S04]  /*0110*/  UIADD3 UR4, UP1, UPT, UR4, 0x20, URZ ;  /* 0x0000002004047890 */ /* 0x001fc8000ff3e0ff */
[----:B------:R-:W-:Y:S02]  /*0120*/  UIADD3.X UR5, UPT, UPT, URZ, UR5, URZ, UP1, !UPT ;  /* 0x00000005ff057290 */ /* 0x000fe40008ffe4ff */
[----:B------:R-:W-:-:S04]  /*0130*/  MOV R2, UR4 ;  /* 0x0000000400027c02 */ /* 0x000fc80008000f00 */
[----:B------:R-:W-:-:S07]  /*0140*/  MOV R3, UR5 ;  /* 0x0000000500037c02 */ /* 0x000fce0008000f00 */
.L_x_2:
[----:B------:R-:W2:Y:S04]  /*0150*/  LDG.E R11, desc[UR10][R2.64+-0x20] ;  /* 0xffffe00a020b7981 */ /* 0x000ea8000c1e1900 */
[----:B------:R-:W3:Y:S04]  /*0160*/  LDG.E R12, desc[UR10][R2.64+-0x1c] ;  /* 0xffffe40a020c7981 */ /* 0x000ee8000c1e1900 */
[----:B------:R-:W4:Y:S04]  /*0170*/  LDG.E R14, desc[UR10][R2.64+-0x18] ;  /* 0xffffe80a020e7981 */ /* 0x000f28000c1e1900 */
[----:B------:R-:W5:Y:S04]  /*0180*/  LDG.E R16, desc[UR10][R2.64+-0x14] ;  /* 0xffffec0a02107981 */ /* 0x000f68000c1e1900 */
        /* <DEDUP_REMOVED lines=11> */
[----:B------:R0:W5:Y:S01]  /*0240*/  LDG.E R5, desc[UR10][R2.64+0x1c] ;  /* 0x00001c0a02057981 */ /* 0x000162000c1e1900 */
[----:B------:R-:W-:-:S04]  /*0250*/  UIADD3 UR9, UPT, UPT, UR9, 0x10, URZ ;  /* 0x0000001009097890 */ /* 0x000fc8000fffe0ff */
[----:B------:R-:W-:Y:S01]  /*0260*/  UISETP.NE.AND UP1, UPT, UR9, URZ, UPT ;  /* 0x000000ff0900728c */ /* 0x000fe2000bf25270 */
[----:B0-----:R-:W-:-:S04]  /*0270*/  IADD3 R2, P0, PT, R2, 0x40, RZ ;  /* 0x0000004002027810 */ /* 0x001fc80007f1e0ff */
[----:B------:R-:W-:Y:S01]  /*0280*/  IADD3.X R3, PT, PT, RZ, R3, RZ, P0, !PT ;  /* 0x00000003ff037210 */ /* 0x000fe200007fe4ff */
[----:B--2---:R-:W-:-:S04]  /*0290*/  FADD R11, R11, R0 ;  /* 0x000000000b0b7221 */ /* 0x004fc80000000000 */
[----:B---3--:R-:W-:-:S04]  /*02a0*/  FADD R11, R11, R12 ;  /* 0x0000000c0b0b7221 */ /* 0x008fc80000000000 */
[----:B----4-:R-:W-:-:S04]  /*02b0*/  FADD R11, R11, R14 ;  /* 0x0000000e0b0b7221 */ /* 0x010fc80000000000 */
[----:B-----5:R-:W-:-:S04]  /*02c0*/  FADD R11, R11, R16 ;  /* 0x000000100b0b7221 */ /* 0x020fc80000000000 */
[----:B------:R-:W-:-:S04]  /*02d0*/  FADD R11, R11, R18 ;  /* 0x000000120b0b7221 */ /* 0x000fc80000000000 */
        /* <DEDUP_REMOVED lines=10> */
[----:B------:R-:W-:Y:S01]  /*0380*/  FADD R0, R6, R5 ;  /* 0x0000000506007221 */ /* 0x000fe20000000000 */
[----:B------:R-:W-:Y:S06]  /*0390*/  BRA.U UP1, `(.L_x_2) ;  /* 0xfffffffd016c7547 */ /* 0x000fec000b83ffff */
.L_x_1:
[----:B------:R-:W-:Y:S05]  /*03a0*/  BRA.U !UP0, `(.L_x_0) ;  /* 0x0000000108d07547 */ /* 0x000fea000b800000 */
[----:B------:R-:W-:Y:S02]  /*03b0*/  UISETP.GE.U32.AND UP0, UPT, UR7, 0x8, UPT ;  /* 0x000000080700788c */ /* 0x000fe4000bf06070 */
[----:B------:R-:W-:-:S04]  /*03c0*/  ULOP3.LUT UR5, UR6, 0x7, URZ, 0xc0, !UPT ;  /* 0x0000000706057892 */ /* 0x000fc8000f8ec0ff */
[----:B------:R-:W-:-:S03]  /*03d0*/  UISETP.NE.AND UP1, UPT, UR5, URZ, UPT ;  /* 0x000000ff0500728c */ /* 0x000fc6000bf25270 */
[----:B------:R-:W-:Y:S08]  /*03e0*/  BRA.U !UP0, `(.L_x_3) ;  /* 0x00000001084c7547 */ /* 0x000ff0000b800000 */
[----:B------:R-:W0:Y:S02]  /*03f0*/  LDC.64 R2, c[0x0][0x380] ;  /* 0x0000e000ff027b82 */ /* 0x000e240000000a00 */
[----:B0-----:R-:W-:-:S05]  /*0400*/  IMAD.WIDE.U32 R2, R4, 0x4, R2 ;  /* 0x0000000404027825 */ /* 0x001fca00078e0002 */
[----:B------:R-:W2:Y:S04]  /*0410*/  LDG.E R5, desc[UR10][R2.64] ;  /* 0x0000000a02057981 */ /* 0x000ea8000c1e1900 */
[----:B------:R-:W3:Y:S04]  /*0420*/  LDG.E R6, desc[UR10][R2.64+0x4] ;  /* 0x0000040a02067981 */ /* 0x000ee8000c1e1900 */
[----:B------:R-:W4:Y:S04]  /*0430*/  LDG.E R8, desc[UR10][R2.64+0x8] ;  /* 0x0000080a02087981 */ /* 0x000f28000c1e1900 */
[----:B------:R-:W5:Y:S04]  /*0440*/  LDG.E R10, desc[UR10][R2.64+0xc] ;  /* 0x00000c0a020a7981 */ /* 0x000f68000c1e1900 */
[----:B------:R-:W5:Y:S04]  /*0450*/  LDG.E R12, desc[UR10][R2.64+0x10] ;  /* 0x0000100a020c7981 */ /* 0x000f68000c1e1900 */
[----:B------:R-:W5:Y:S04]  /*0460*/  LDG.E R14, desc[UR10][R2.64+0x14] ;  /* 0x0000140a020e7981 */ /* 0x000f68000c1e1900 */
[----:B------:R-:W5:Y:S04]  /*0470*/  LDG.E R16, desc[UR10][R2.64+0x18] ;  /* 0x0000180a02107981 */ /* 0x000f68000c1e1900 */
[----:B------:R-:W5:Y:S01]  /*0480*/  LDG.E R18, desc[UR10][R2.64+0x1c] ;  /* 0x00001c0a02127981 */ /* 0x000f62000c1e1900 */
[----:B------:R-:W-:Y:S01]  /*0490*/  IADD3 R4, PT, PT, R4, 0x8, RZ ;  /* 0x0000000804047810 */ /* 0x000fe20007ffe0ff */
[----:B--2---:R-:W-:-:S04]  /*04a0*/  FADD R5, R0, R5 ;  /* 0x0000000500057221 */ /* 0x004fc80000000000 */
[----:B---3--:R-:W-:-:S04]  /*04b0*/  FADD R5, R5, R6 ;  /* 0x0000000605057221 */ /* 0x008fc80000000000 */
[----:B----4-:R-:W-:-:S04]  /*04c0*/  FADD R5, R5, R8 ;  /* 0x0000000805057221 */ /* 0x010fc80000000000 */
[----:B-----5:R-:W-:-:S04]  /*04d0*/  FADD R5, R5, R10 ;  /* 0x0000000a05057221 */ /* 0x020fc80000000000 */
[----:B------:R-:W-:-:S04]  /*04e0*/  FADD R5, R5, R12 ;  /* 0x0000000c05057221 */ /* 0x000fc80000000000 */
[----:B------:R-:W-:-:S04]  /*04f0*/  FADD R5, R5, R14 ;  /* 0x0000000e05057221 */ /* 0x000fc80000000000 */
[----:B------:R-:W-:-:S04]  /*0500*/  FADD R5, R5, R16 ;  /* 0x0000001005057221 */ /* 0x000fc80000000000 */
[----:B------:R-:W-:-:S07]  /*0510*/  FADD R0, R5, R18 ;  /* 0x0000001205007221 */ /* 0x000fce0000000000 */
.L_x_3:
        /* <DEDUP_REMOVED lines=10> */
[----:B------:R-:W5:Y:S01]  /*05c0*/  LDG.E R10, desc[UR10][R2.64+0xc] ;  /* 0x00000c0a020a7981 */ /* 0x000f62000c1e1900 */
[----:B------:R-:W-:Y:S01]  /*05d0*/  IADD3 R4, PT, PT, R4, 0x4, RZ ;  /* 0x0000000404047810 */ /* 0x000fe20007ffe0ff */
[----:B--2---:R-:W-:-:S04]  /*05e0*/  FADD R5, R0, R5 ;  /* 0x0000000500057221 */ /* 0x004fc80000000000 */
[----:B---3--:R-:W-:-:S04]  /*05f0*/  FADD R5, R5, R6 ;  /* 0x0000000605057221 */ /* 0x008fc80000000000 */
[----:B----4-:R-:W-:-:S04]  /*0600*/  FADD R5, R5, R8 ;  /* 0x0000000805057221 */ /* 0x010fc80000000000 */
[----:B-----5:R-:W-:-:S07]  /*0610*/  FADD R0, R5, R10 ;  /* 0x0000000a05007221 */ /* 0x020fce0000000000 */
.L_x_4:
[----:B------:R-:W-:Y:S05]  /*0620*/  BRA.U !UP1, `(.L_x_0) ;  /* 0x0000000109307547 */ /* 0x000fea000b800000 */
[----:B------:R-:W0:Y:S01]  /*0630*/  LDC.64 R2, c[0x0][0x380] ;  /* 0x0000e000ff027b82 */ /* 0x000e220000000a00 */
[----:B------:R-:W-:Y:S01]  /*0640*/  UIADD3 UR4, UPT, UPT, -UR4, URZ, URZ ;  /* 0x000000ff04047290 */ /* 0x000fe2000fffe1ff */
[----:B0-----:R-:W-:-:S11]  /*0650*/  IMAD.WIDE.U32 R4, R4, 0x4, R2 ;  /* 0x0000000404047825 */ /* 0x001fd600078e0002 */
.L_x_5:
[----:B------:R-:W-:Y:S02]  /*0660*/  MOV R3, R5 ;  /* 0x0000000500037202 */ /* 0x000fe40000000f00 */
[----:B------:R-:W-:-:S05]  /*0670*/  MOV R2, R4 ;  /* 0x0000000400027202 */ /* 0x000fca0000000f00 */
[----:B------:R-:W2:Y:S01]  /*0680*/  LDG.E R3, desc[UR10][R2.64] ;  /* 0x0000000a02037981 */ /* 0x000ea2000c1e1900 */
[----:B------:R-:W-:Y:S01]  /*0690*/  UIADD3 UR4, UPT, UPT, UR4, 0x1, URZ ;  /* 0x0000000104047890 */ /* 0x000fe2000fffe0ff */
[----:B------:R-:W-:-:S03]  /*06a0*/  IADD3 R4, P0, PT, R4, 0x4, RZ ;  /* 0x0000000404047810 */ /* 0x000fc60007f1e0ff */
[----:B------:R-:W-:Y:S01]  /*06b0*/  UISETP.NE.AND UP0, UPT, UR4, URZ, UPT ;  /* 0x000000ff0400728c */ /* 0x000fe2000bf05270 */
[----:B------:R-:W-:Y:S01]  /*06c0*/  IADD3.X R5, PT, PT, RZ, R5, RZ, P0, !PT ;  /* 0x00000005ff057210 */ /* 0x000fe200007fe4ff */
[----:B--2---:R-:W-:-:S07]  /*06d0*/  FADD R0, R3, R0 ;  /* 0x0000000003007221 */ /* 0x004fce0000000000 */
[----:B------:R-:W-:Y:S05]  /*06e0*/  BRA.U UP0, `(.L_x_5) ;  /* 0xfffffffd00dc7547 */ /* 0x000fea000b83ffff */
.L_x_0:
[----:B------:R-:W0:Y:S02]  /*06f0*/  LDC.64 R2, c[0x0][0x388] ;  /* 0x0000e200ff027b82 */ /* 0x000e240000000a00 */
[----:B0-----:R-:W-:Y:S01]  /*0700*/  STG.E desc[UR10][R2.64], R0 ;  /* 0x0000000002007986 */ /* 0x001fe2000c10190a */
[----:B------:R-:W-:Y:S05]  /*0710*/  EXIT ;  /* 0x000000000000794d */ /* 0x000fea0003800000 */
.L_x_6:
[----:B------:R-:W-:-:S00]  /*0720*/  BRA `(.L_x_6) ;  /* 0xfffffffc00fc7947 */ /* 0x000fc0000383ffff */
[----:B------:R-:W-:-:S00]  /*0730*/  NOP ;  /* 0x0000000000007918 */ /* 0x000fc00000000000 */
        /* <DEDUP_REMOVED lines=12> */
.L_x_26:


//--------------------- .text._Z17scalar_mul_kernelfPfS_i --------------------------
	.section	.text._Z17scalar_mul_kernelfPfS_i,"ax",@progbits
	.align	128
        .global         _Z17scalar_mul_kernelfPfS_i
        .type           _Z17scalar_mul_kernelfPfS_i,@function
        .size           _Z17scalar_mul_kernelfPfS_i,(.L_x_27 - _Z17scalar_mul_kernelfPfS_i)
        .other          _Z17scalar_mul_kernelfPfS_i,@"STO_CUDA_ENTRY STV_DEFAULT"
_Z17scalar_mul_kernelfPfS_i:
.text._Z17scalar_mul_kernelfPfS_i:
[----:B------:R-:W-:Y:S01]  /*0000*/  LDC R1, c[0x0][0x37c] ;  /* 0x0000df00ff017b82 */ /* 0x000fe20000000800 */
[----:B------:R-:W0:Y:S07]  /*0010*/  S2R R0, SR_TID.X ;  /* 0x0000000000007919 */ /* 0x000e2e0000002100 */
[----:B------:R-:W0:Y:S01]  /*0020*/  S2UR UR4, SR_CTAID.X ;  /* 0x00000000000479c3 */ /* 0x000e220000002500 */
[----:B------:R-:W1:Y:S07]  /*0030*/  LDCU UR5, c[0x0][0x398] ;  /* 0x00007300ff0577ac */ /* 0x000e6e0008000800 */
[----:B------:R-:W0:Y:S02]  /*0040*/  LDC R7, c[0x0][0x360] ;  /* 0x0000d800ff077b82 */ /* 0x000e240000000800 */
[----:B0-----:R-:W-:-:S05]  /*0050*/  IMAD R7, R7, UR4, R0 ;  /* 0x0000000407077c24 */ /* 0x001fca000f8e0200 */
[----:B-1----:R-:W-:-:S13]  /*0060*/  ISETP.GE.AND P0, PT, R7, UR5, PT ;  /* 0x0000000507007c0c */ /* 0x002fda000bf06270 */
[----:B------:R-:W-:Y:S05]  /*0070*/  @P0 EXIT ;  /* 0x000000000000094d */ /* 0x000fea0003800000 */
[----:B------:R-:W0:Y:S01]  /*0080*/  LDC.64 R2, c[0x0][0x388] ;  /* 0x0000e200ff027b82 */ /* 0x000e220000000a00 */
[----:B------:R-:W1:Y:S01]  /*0090*/  LDCU.64 UR4, c[0x0][0x358] ;  /* 0x00006b00ff0477ac */ /* 0x000e620008000a00 */
[----:B------:R-:W2:Y:S06]  /*00a0*/  LDCU UR6, c[0x0][0x380] ;  /* 0x00007000ff0677ac */ /* 0x000eac0008000800 */
[----:B------:R-:W3:Y:S01]  /*00b0*/  LDC.64 R4, c[0x0][0x390] ;  /* 0x0000e400ff047b82 */ /* 0x000ee20000000a00 */
[----:B0-----:R-:W-:-:S06]  /*00c0*/  IMAD.WIDE R2, R7, 0x4, R2 ;  /* 0x0000000407027825 */ /* 0x001fcc00078e0202 */
[----:B-1----:R-:W2:Y:S01]  /*00d0*/  LDG.E R2, desc[UR4][R2.64] ;  /* 0x0000000402027981 */ /* 0x002ea2000c1e1900 */
[----:B---3--:R-:W-:-:S04]  /*00e0*/  IMAD.WIDE R4, R7, 0x4, R4 ;  /* 0x0000000407047825 */ /* 0x008fc800078e0204 */
[----:B--2---:R-:W-:-:S05]  /*00f0*/  FMUL R7, R2, UR6 ;  /* 0x0000000602077c20 */ /* 0x004fca0008400000 */
[----:B------:R-:W-:Y:S01]  /*0100*/  STG.E desc[UR4][R4.64], R7 ;  /* 0x0000000704007986 */ /* 0x000fe2000c101904 */
[----:B------:R-:W-:Y:S05]  /*0110*/  EXIT ;  /* 0x000000000000794d */ /* 0x000fea0003800000 */
.L_x_7:
        /* <DEDUP_REMOVED lines=14> */
.L_x_27:


//--------------------- .text._Z20matrix_concat_kernelPKfS0_Pfiii --------------------------
	.section	.text._Z20matrix_concat_kernelPKfS0_Pfiii,"ax",@progbits
	.align	128
        .global         _Z20matrix_concat_kernelPKfS0_Pfiii
        .type           _Z20matrix_concat_kernelPKfS0_Pfiii,@function
        .size           _Z20matrix_concat_kernelPKfS0_Pfiii,(.L_x_28 - _Z20matrix_concat_kernelPKfS0_Pfiii)
        .other          _Z20matrix_concat_kernelPKfS0_Pfiii,@"STO_CUDA_ENTRY STV_DEFAULT"
_Z20matrix_concat_kernelPKfS0_Pfiii:
.text._Z20matrix_concat_kernelPKfS0_Pfiii:
[----:B------:R-:W-:Y:S01]  /*0000*/  LDC R1, c[0x0][0x37c] ;  /* 0x0000df00ff017b82 */ /* 0x000fe20000000800 */
[----:B------:R-:W0:Y:S07]  /*0010*/  S2R R3, SR_TID.X ;  /* 0x0000000000037919 */ /* 0x000e2e0000002100 */
[----:B------:R-:W0:Y:S01]  /*0020*/  S2UR UR4, SR_CTAID.X ;  /* 0x00000000000479c3 */ /* 0x000e220000002500 */
[----:B------:R-:W1:Y:S01]  /*0030*/  LDCU UR8, c[0x0][0x3a0] ;  /* 0x00007400ff0877ac */ /* 0x000e620008000800 */
[----:B------:R-:W2:Y:S06]  /*0040*/  S2R R2, SR_TID.Y ;  /* 0x0000000000027919 */ /* 0x000eac0000002200 */
[----:B------:R-:W0:Y:S08]  /*0050*/  LDC R0, c[0x0][0x360] ;  /* 0x0000d800ff007b82 */ /* 0x000e300000000800 */
[----:B------:R-:W2:Y:S08]  /*0060*/  S2UR UR5, SR_CTAID.Y ;  /* 0x00000000000579c3 */ /* 0x000eb00000002600 */
[----:B------:R-:W2:Y:S01]  /*0070*/  LDC R7, c[0x0][0x364] ;  /* 0x0000d900ff077b82 */ /* 0x000ea20000000800 */
[----:B0-----:R-:W-:-:S05]  /*0080*/  IMAD R0, R0, UR4, R3 ;  /* 0x0000000400007c24 */ /* 0x001fca000f8e0203 */
[----:B-1----:R-:W-:Y:S01]  /*0090*/  ISETP.GE.AND P0, PT, R0, UR8, PT ;  /* 0x0000000800007c0c */ /* 0x002fe2000bf06270 */
[----:B--2---:R-:W-:-:S12]  /*00a0*/  IMAD R7, R7, UR5, R2 ;  /* 0x0000000507077c24 */ /* 0x004fd8000f8e0202 */
[----:B------:R-:W-:Y:S05]  /*00b0*/  @P0 EXIT ;  /* 0x000000000000094d */ /* 0x000fea0003800000 */
[----:B------:R-:W0:Y:S01]  /*00c0*/  LDCU UR5, c[0x0][0x398] ;  /* 0x00007300ff0577ac */ /* 0x000e220008000800 */
[----:B------:R-:W1:Y:S01]  /*00d0*/  LDCU.64 UR6, c[0x0][0x358] ;  /* 0x00006b00ff0677ac */ /* 0x000e620008000a00 */
[----:B0-----:R-:W-:-:S13]  /*00e0*/  ISETP.GE.AND P0, PT, R7, UR5, PT ;  /* 0x0000000507007c0c */ /* 0x001fda000bf06270 */
[----:B-1----:R-:W-:Y:S05]  /*00f0*/  @P0 BRA `(.L_x_8) ;  /* 0x0000000000200947 */ /* 0x002fea0003800000 */
[----:B------:R-:W0:Y:S01]  /*0100*/  LDC.64 R2, c[0x0][0x380] ;  /* 0x0000e000ff027b82 */ /* 0x000e220000000a00 */
[----:B------:R-:W-:-:S07]  /*0110*/  IMAD R7, R7, UR8, R0 ;  /* 0x0000000807077c24 */ /* 0x000fce000f8e0200 */
[----:B------:R-:W1:Y:S01]  /*0120*/  LDC.64 R4, c[0x0][0x390] ;  /* 0x0000e400ff047b82 */ /* 0x000e620000000a00 */
[----:B0-----:R-:W-:-:S06]  /*0130*/  IMAD.WIDE R2, R7, 0x4, R2 ;  /* 0x0000000407027825 */ /* 0x001fcc00078e0202 */
[----:B------:R-:W2:Y:S01]  /*0140*/  LDG.E R3, desc[UR6][R2.64] ;  /* 0x0000000602037981 */ /* 0x000ea2000c1e1900 */
[----:B-1----:R-:W-:-:S05]  /*0150*/  IMAD.WIDE R4, R7, 0x4, R4 ;  /* 0x0000000407047825 */ /* 0x002fca00078e0204 */
[----:B--2---:R-:W-:Y:S01]  /*0160*/  STG.E desc[UR6][R4.64], R3 ;  /* 0x0000000304007986 */ /* 0x004fe2000c101906 */
[----:B------:R-:W-:Y:S05]  /*0170*/  EXIT ;  /* 0x000000000000794d */ /* 0x000fea0003800000 */
.L_x_8:
[----:B------:R-:W0:Y:S02]  /*0180*/  LDCU UR4, c[0x0][0x39c] ;  /* 0x00007380ff0477ac */ /* 0x000e240008000800 */
[----:B0-----:R-:W-:-:S06]  /*0190*/  UIADD3 UR4, UPT, UPT, UR5, UR4, URZ ;  /* 0x0000000405047290 */ /* 0x001fcc000fffe0ff */
[----:B------:R-:W-:-:S13]  /*01a0*/  ISETP.GE.AND P0, PT, R7, UR4, PT ;  /* 0x0000000407007c0c */ /* 0x000fda000bf06270 */
[----:B------:R-:W-:Y:S05]  /*01b0*/  @P0 EXIT ;  /* 0x000000000000094d */ /* 0x000fea0003800000 */
[----:B------:R-:W0:Y:S01]  /*01c0*/  LDC.64 R2, c[0x0][0x388] ;  /* 0x0000e200ff027b82 */ /* 0x000e220000000a00 */
[----:B------:R-:W-:-:S05]  /*01d0*/  IADD3 R5, PT, PT, R7, -UR5, RZ ;  /* 0x8000000507057c10 */ /* 0x000fca000fffe0ff */
[----:B------:R-:W-:-:S04]  /*01e0*/  IMAD R5, R5, UR8, R0 ;  /* 0x0000000805057c24 */ /* 0x000fc8000f8e0200 */
[----:B0-----:R-:W-:Y:S02]  /*01f0*/  IMAD.WIDE R2, R5, 0x4, R2 ;  /* 0x0000000405027825 */ /* 0x001fe400078e0202 */
[----:B------:R-:W0:Y:S04]  /*0200*/  LDC.64 R4, c[0x0][0x390] ;  /* 0x0000e400ff047b82 */ /* 0x000e280000000a00 */
[----:B------:R-:W2:Y:S01]  /*0210*/  LDG.E R3, desc[UR6][R2.64] ;  /* 0x0000000602037981 */ /* 0x000ea2000c1e1900 */
[----:B------:R-:W-:-:S04]  /*0220*/  IMAD R7, R7, UR8, R0 ;  /* 0x0000000807077c24 */ /* 0x000fc8000f8e0200 */
[----:B0-----:R-:W-:-:S05]  /*0230*/  IMAD.WIDE R4, R7, 0x4, R4 ;  /* 0x0000000407047825 */ /* 0x001fca00078e0204 */
[----:B--2---:R-:W-:Y:S01]  /*0240*/  STG.E desc[UR6][R4.64], R3 ;  /* 0x0000000304007986 */ /* 0x004fe2000c101906 */
[----:B------:R-:W-:Y:S05]  /*0250*/  EXIT ;  /* 0x000000000000794d */ /* 0x000fea0003800000 */
.L_x_9:
        /* <DEDUP_REMOVED lines=10> */
.L_x_28:


//--------------------- .text._Z18power_prime_kernelPffS_i --------------------------
	.section	.text._Z18power_prime_kernelPffS_i,"ax",@progbits
	.align	128
        .global         _Z18power_prime_kernelPffS_i
        .type           _Z18power_prime_kernelPffS_i,@function
        .size           _Z18power_prime_kernelPffS_i,(.L_x_29 - _Z18power_prime_kernelPffS_i)
        .other          _Z18power_prime_kernelPffS_i,@"STO_CUDA_ENTRY STV_DEFAULT"
_Z18power_prime_kernelPffS_i:
.text._Z18power_prime_kernelPffS_i:
        /* <DEDUP_REMOVED lines=9> */
[----:B------:R-:W1:Y:S07]  /*0090*/  LDCU.64 UR4, c[0x0][0x358] ;  /* 0x00006b00ff0477ac */ /* 0x000e6e0008000a00 */
[----:B------:R-:W2:Y:S01]  /*00a0*/  LDC R2, c[0x0][0x388] ;  /* 0x0000e200ff027b82 */ /* 0x000ea20000000800 */
[----:B0-----:R-:W-:-:S05]  /*00b0*/  IMAD.WIDE R4, R0, 0x4, R4 ;  /* 0x0000000400047825 */ /* 0x001fca00078e0204 */
[----:B-1----:R-:W3:Y:S02]  /*00c0*/  LDG.E R3, desc[UR4][R4.64] ;  /* 0x0000000404037981 */ /* 0x002ee4000c1e1900 */
[----:B---3--:R-:W-:-:S04]  /*00d0*/  FSETP.NEU.AND P0, PT, R3, RZ, PT ;  /* 0x000000ff0300720b */ /* 0x008fc80003f0d000 */
[----:B--2---:R-:W-:-:S13]  /*00e0*/  FSETP.GTU.OR P0, PT, R2, 1, P0 ;  /* 0x3f8000000200780b */ /* 0x004fda000070c400 */
[----:B------:R-:W0:Y:S02]  /*00f0*/  @!P0 LDC.64 R6, c[0x0][0x390] ;  /* 0x0000e400ff068b82 */ /* 0x000e240000000a00 */
[----:B0-----:R-:W-:-:S05]  /*0100*/  @!P0 IMAD.WIDE R6, R0, 0x4, R6 ;  /* 0x0000000400068825 */ /* 0x001fca00078e0206 */
[----:B------:R0:W-:Y:S01]  /*0110*/  @!P0 STG.E desc[UR4][R6.64], RZ ;  /* 0x000000ff06008986 */ /* 0x0001e2000c101904 */
[----:B------:R-:W-:Y:S05]  /*0120*/  @!P0 EXIT ;  /* 0x000000000000894d */ /* 0x000fea0003800000 */
[C---:B------:R-:W-:Y:S01]  /*0130*/  FMUL R4, |R3|.reuse, 16777216 ;  /* 0x4b80000003047820 */ /* 0x040fe20000400200 */
[----:B------:R-:W-:Y:S01]  /*0140*/  FSETP.GEU.AND P0, PT, |R3|, 1.175494350822287508e-38, PT ;  /* 0x008000000300780b */ /* 0x000fe20003f0e200 */
[----:B------:R-:W-:Y:S01]  /*0150*/  HFMA2 R10, -RZ, RZ, 0.771484375, 0.21533203125 ;  /* 0x3a2c32e4ff0a7431 */ /* 0x000fe200000001ff */
[----:B------:R-:W-:Y:S02]  /*0160*/  BSSY.RECONVERGENT B0, `(.L_x_10) ;  /* 0x0000058000007945 */ /* 0x000fe40003800200 */
[----:B------:R-:W-:-:S04]  /*0170*/  FSEL R4, R4, |R3|, !P0 ;  /* 0x4000000304047208 */ /* 0x000fc80004000000 */
[----:B------:R-:W-:-:S04]  /*0180*/  IADD3 R5, PT, PT, R4, -0x3f3504f3, RZ ;  /* 0xc0cafb0d04057810 */ /* 0x000fc80007ffe0ff */
[----:B------:R-:W-:-:S04]  /*0190*/  LOP3.LUT R5, R5, 0xff800000, RZ, 0xc0, !PT ;  /* 0xff80000005057812 */ /* 0x000fc800078ec0ff */
[-C--:B------:R-:W-:Y:S02]  /*01a0*/  IADD3 R4, PT, PT, R4, -R5.reuse, RZ ;  /* 0x8000000504047210 */ /* 0x080fe40007ffe0ff */
[----:B------:R-:W-:-:S03]  /*01b0*/  I2FP.F32.S32 R5, R5 ;  /* 0x0000000500057245 */ /* 0x000fc60000201400 */
[C---:B0-----:R-:W-:Y:S01]  /*01c0*/  FADD R7, R4.reuse, 1 ;  /* 0x3f80000004077421 */ /* 0x041fe20000000000 */
[----:B------:R-:W-:Y:S01]  /*01d0*/  FADD R6, R4, -1 ;  /* 0xbf80000004067421 */ /* 0x000fe20000000000 */
[----:B------:R-:W-:-:S03]  /*01e0*/  FSEL R4, RZ, -24, P0 ;  /* 0xc1c00000ff047808 */ /* 0x000fc60000000000 */
[----:B------:R-:W-:Y:S01]  /*01f0*/  FADD R8, R6, R6 ;  /* 0x0000000606087221 */ /* 0x000fe20000000000 */
[----:B------:R-:W0:Y:S01]  /*0200*/  MUFU.RCP R7, R7 ;  /* 0x0000000700077308 */ /* 0x000e220000001000 */
[----:B------:R-:W-:Y:S02]  /*0210*/  FFMA R4, R5, 1.1920928955078125e-07, R4 ;  /* 0x3400000005047823 */ /* 0x000fe40000000004 */
[----:B0-----:R-:W-:-:S04]  /*0220*/  FMUL R9, R7, R8 ;  /* 0x0000000807097220 */ /* 0x001fc80000400000 */
[----:B------:R-:W-:Y:S01]  /*0230*/  FADD R8, R6, -R9 ;  /* 0x8000000906087221 */ /* 0x000fe20000000000 */
[CC--:B------:R-:W-:Y:S01]  /*0240*/  FMUL R5, R9.reuse, R9.reuse ;  /* 0x0000000909057220 */ /* 0x0c0fe20000400000 */
[----:B------:R-:W-:Y:S02]  /*0250*/  FFMA R13, R9, 1.4426950216293334961, R4 ;  /* 0x3fb8aa3b090d7823 */ /* 0x000fe40000000004 */
[----:B------:R-:W-:Y:S01]  /*0260*/  FADD R11, R8, R8 ;  /* 0x00000008080b7221 */ /* 0x000fe20000000000 */
[C---:B------:R-:W-:Y:S01]  /*0270*/  FFMA R8, R5.reuse, R10, 0.0032181653659790754318 ;  /* 0x3b52e7db05087423 */ /* 0x040fe2000000000a */
[----:B------:R-:W-:Y:S02]  /*0280*/  FADD R4, R4, -R13 ;  /* 0x8000000d04047221 */ /* 0x000fe40000000000 */
[----:B------:R-:W-:Y:S01]  /*0290*/  FFMA R6, R6, -R9, R11 ;  /* 0x8000000906067223 */ /* 0x000fe2000000000b */
[----:B------:R-:W-:Y:S01]  /*02a0*/  FFMA R8, R5, R8, 0.018033718690276145935 ;  /* 0x3c93bb7305087423 */ /* 0x000fe20000000008 */
[----:B------:R-:W-:-:S02]  /*02b0*/  FFMA R11, R9, 1.4426950216293334961, R4 ;  /* 0x3fb8aa3b090b7823 */ /* 0x000fc40000000004 */
[----:B------:R-:W-:Y:S01]  /*02c0*/  FMUL R6, R7, R6 ;  /* 0x0000000607067220 */ /* 0x000fe20000400000 */
[----:B------:R-:W-:-:S03]  /*02d0*/  FFMA R8, R5, R8, 0.12022458761930465698 ;  /* 0x3df6384f05087423 */ /* 0x000fc60000000008 */
[----:B------:R-:W-:Y:S01]  /*02e0*/  FFMA R4, R6, 1.4426950216293334961, R11 ;  /* 0x3fb8aa3b06047823 */ /* 0x000fe2000000000b */
[----:B------:R-:W-:-:S03]  /*02f0*/  FMUL R8, R5, R8 ;  /* 0x0000000805087220 */ /* 0x000fc60000400000 */
[----:B------:R-:W-:Y:S01]  /*0300*/  FFMA R5, R9, 1.9251366722983220825e-08, R4 ;  /* 0x32a55e3409057823 */ /* 0x000fe20000000004 */
[----:B------:R-:W-:-:S04]  /*0310*/  FMUL R4, R8, 3 ;  /* 0x4040000008047820 */ /* 0x000fc80000400000 */
[----:B------:R-:W-:Y:S01]  /*0320*/  FFMA R5, R6, R4, R5 ;  /* 0x0000000406057223 */ /* 0x000fe20000000005 */
[----:B------:R-:W-:-:S03]  /*0330*/  FADD R4, R2, -1 ;  /* 0xbf80000002047421 */ /* 0x000fc60000000000 */
[----:B------:R-:W-:-:S04]  /*0340*/  FFMA R8, R9, R8, R5 ;  /* 0x0000000809087223 */ /* 0x000fc80000000005 */
[----:B------:R-:W-:-:S04]  /*0350*/  FADD R5, R13, R8 ;  /* 0x000000080d057221 */ /* 0x000fc80000000000 */
[----:B------:R-:W-:Y:S01]  /*0360*/  FMUL R7, R4, R5 ;  /* 0x0000000504077220 */ /* 0x000fe20000400000 */
[----:B------:R-:W-:-:S03]  /*0370*/  FADD R13, -R13, R5 ;  /* 0x000000050d0d7221 */ /* 0x000fc60000000100 */
[----:B------:R-:W0:Y:S01]  /*0380*/  FRND R10, R7 ;  /* 0x00000007000a7307 */ /* 0x000e220000201000 */
[----:B------:R-:W-:Y:S01]  /*0390*/  FADD R13, R8, -R13 ;  /* 0x8000000d080d7221 */ /* 0x000fe20000000000 */
[C---:B------:R-:W-:Y:S01]  /*03a0*/  FFMA R6, R4.reuse, R5, -R7 ;  /* 0x0000000504067223 */ /* 0x040fe20000000807 */
[----:B------:R-:W-:Y:S02]  /*03b0*/  MOV R8, 0x391fcb8e ;  /* 0x391fcb8e00087802 */ /* 0x000fe40000000f00 */
[C---:B------:R-:W-:Y:S01]  /*03c0*/  FSETP.GT.AND P1, PT, |R7|.reuse, 152, PT ;  /* 0x431800000700780b */ /* 0x040fe20003f24200 */
[----:B------:R-:W-:Y:S01]  /*03d0*/  FFMA R6, R4, R13, R6 ;  /* 0x0000000d04067223 */ /* 0x000fe20000000006 */
[C---:B------:R-:W-:Y:S01]  /*03e0*/  FSETP.GEU.AND P2, PT, R7.reuse, RZ, PT ;  /* 0x000000ff0700720b */ /* 0x040fe20003f4e000 */
[----:B0-----:R-:W-:Y:S01]  /*03f0*/  FADD R5, R7, -R10 ;  /* 0x8000000a07057221 */ /* 0x001fe20000000000 */
[----:B------:R-:W-:-:S03]  /*0400*/  FSETP.GT.AND P0, PT, R10, RZ, PT ;  /* 0x000000ff0a00720b */ /* 0x000fc60003f04000 */
[----:B------:R-:W-:Y:S01]  /*0410*/  FADD R5, R6, R5 ;  /* 0x0000000506057221 */ /* 0x000fe20000000000 */
[----:B------:R-:W-:Y:S02]  /*0420*/  SEL R9, RZ, 0x83000000, P0 ;  /* 0x83000000ff097807 */ /* 0x000fe40000000000 */
[----:B------:R-:W-:Y:S01]  /*0430*/  FSETP.NEU.AND P0, PT, R3, 1, PT ;  /* 0x3f8000000300780b */ /* 0x000fe20003f0d000 */
[----:B------:R-:W-:Y:S01]  /*0440*/  FFMA R6, R5, R8, 0.0013391353422775864601 ;  /* 0x3aaf85ed05067423 */ /* 0x000fe20000000008 */
[----:B------:R-:W-:Y:S01]  /*0450*/  IADD3 R11, PT, PT, R9, 0x7f000000, RZ ;  /* 0x7f000000090b7810 */ /* 0x000fe20007ffe0ff */
[----:B------:R0:W1:Y:S01]  /*0460*/  F2I.NTZ R8, R7 ;  /* 0x0000000700087305 */ /* 0x0000620000203100 */
[----:B------:R-:W-:Y:S01]  /*0470*/  FSETP.EQ.OR P0, PT, R4, RZ, !P0 ;  /* 0x000000ff0400720b */ /* 0x000fe20004702400 */
[----:B------:R-:W-:-:S04]  /*0480*/  FFMA R6, R5, R6, 0.0096188392490148544312 ;  /* 0x3c1d985605067423 */ /* 0x000fc80000000006 */
[----:B------:R-:W-:Y:S01]  /*0490*/  FFMA R6, R5, R6, 0.055503588169813156128 ;  /* 0x3d6357bb05067423 */ /* 0x000fe20000000006 */
[----:B0-----:R-:W-:-:S03]  /*04a0*/  HFMA2 R7, -RZ, RZ, 1.875, 0 ;  /* 0x3f800000ff077431 */ /* 0x001fc600000001ff */
[----:B------:R-:W-:-:S04]  /*04b0*/  FFMA R6, R5, R6, 0.24022644758224487305 ;  /* 0x3e75fdec05067423 */ /* 0x000fc80000000006 */
[----:B------:R-:W-:Y:S01]  /*04c0*/  FFMA R6, R5, R6, 0.69314718246459960938 ;  /* 0x3f31721805067423 */ /* 0x000fe20000000006 */
[----:B-1----:R-:W-:-:S03]  /*04d0*/  LEA R9, R8, -R9, 0x17 ;  /* 0x8000000908097211 */ /* 0x002fc600078eb8ff */
[----:B------:R-:W-:-:S04]  /*04e0*/  FFMA R6, R5, R6, 1 ;  /* 0x3f80000005067423 */ /* 0x000fc80000000006 */
[----:B------:R-:W-:-:S04]  /*04f0*/  FMUL R6, R6, R11 ;  /* 0x0000000b06067220 */ /* 0x000fc80000400000 */
[----:B------:R-:W-:Y:S01]  /*0500*/  FMUL R6, R6, R9 ;  /* 0x0000000906067220 */ /* 0x000fe20000400000 */
[----:B------:R-:W-:Y:S01]  /*0510*/  @P1 FSEL R6, RZ, +INF , !P2 ;  /* 0x7f800000ff061808 */ /* 0x000fe20005000000 */
[----:B------:R-:W-:Y:S06]  /*0520*/  @P0 BRA `(.L_x_11) ;  /* 0x00000000006c0947 */ /* 0x000fec0003800000 */
[----:B------:R-:W-:-:S04]  /*0530*/  FSETP.NAN.AND P0, PT, |R4|, |R4|, PT ;  /* 0x400000040400720b */ /* 0x000fc80003f08200 */
[----:B------:R-:W-:-:S13]  /*0540*/  FSETP.NUM.AND P0, PT, |R3|, |R3|, !P0 ;  /* 0x400000030300720b */ /* 0x000fda0004707200 */
[----:B------:R-:W-:Y:S01]  /*0550*/  @!P0 FADD R7, R3, R4 ;  /* 0x0000000403078221 */ /* 0x000fe20000000000 */
[----:B------:R-:W-:Y:S06]  /*0560*/  @!P0 BRA `(.L_x_11) ;  /* 0x00000000005c8947 */ /* 0x000fec0003800000 */
[----:B------:R-:W-:Y:S01]  /*0570*/  FMUL R8, R4, 0.5 ;  /* 0x3f00000004087820 */ /* 0x000fe20000400000 */
[----:B------:R-:W-:-:S04]  /*0580*/  FSETP.NEU.AND P0, PT, |R3|, +INF , PT ;  /* 0x7f8000000300780b */ /* 0x000fc80003f0d200 */
[----:B------:R-:W-:Y:S01]  /*0590*/  FSETP.NEU.AND P0, PT, R3, RZ, P0 ;  /* 0x000000ff0300720b */ /* 0x000fe2000070d000 */
[----:B------:R-:W0:Y:S03]  /*05a0*/  FRND.TRUNC R8, R8 ;  /* 0x0000000800087307 */ /* 0x000e26000020d000 */
[----:B------:R-:W-:Y:S01]  /*05b0*/  FSETP.GEU.OR P1, PT, R2, 1, P0 ;  /* 0x3f8000000200780b */ /* 0x000fe2000072e400 */
[----:B0-----:R-:W-:-:S04]  /*05c0*/  FADD R5, R8, R8 ;  /* 0x0000000808057221 */ /* 0x001fc80000000000 */
[----:B------:R-:W-:-:S04]  /*05d0*/  FADD R9, R4, -R5 ;  /* 0x8000000504097221 */ /* 0x000fc80000000000 */
[----:B------:R-:W-:Y:S01]  /*05e0*/  @!P0 FADD R5, R3, R3 ;  /* 0x0000000303058221 */ /* 0x000fe20000000000 */
[----:B------:R-:W-:-:S04]  /*05f0*/  FSETP.NEU.AND P2, PT, |R9|, 1, !P0 ;  /* 0x3f8000000900780b */ /* 0x000fc8000474d200 */
[----:B------:R-:W-:-:S09]  /*0600*/  @!P1 LOP3.LUT R5, R5, 0x7f800000, RZ, 0x3c, !PT ;  /* 0x7f80000005059812 */ /* 0x000fd200078e3cff */
[----:B------:R-:W-:-:S04]  /*0610*/  @P2 LOP3.LUT R5, R5, 0x7fffffff, RZ, 0xc0, !PT ;  /* 0x7fffffff05052812 */ /* 0x000fc800078ec0ff */
[----:B------:R-:W-:Y:S01]  /*0620*/  @!P0 MOV R7, R5 ;  /* 0x0000000500078202 */ /* 0x000fe20000000f00 */
[----:B------:R-:W-:Y:S06]  /*0630*/  @!P0 BRA `(.L_x_11) ;  /* 0x0000000000288947 */ /* 0x000fec0003800000 */
[----:B------:R-:W-:Y:S02]  /*0640*/  FSETP.NEU.AND P0, PT, |R4|, +INF , PT ;  /* 0x7f8000000400780b */ /* 0x000fe40003f0d200 */
[----:B------:R-:W-:-:S13]  /*0650*/  FSETP.EQ.AND P1, PT, R3, -1, PT ;  /* 0xbf8000000300780b */ /* 0x000fda0003f22000 */
[----:B------:R-:W-:Y:S05]  /*0660*/  @!P0 BRA P1, `(.L_x_11) ;  /* 0x00000000001c8947 */ /* 0x000fea0000800000 */
[----:B------:R-:W-:Y:S02]  /*0670*/  FSETP.GEU.AND P1, PT, R3, RZ, PT ;  /* 0x000000ff0300720b */ /* 0x000fe40003f2e000 */
[----:B------:R-:W-:-:S11]  /*0680*/  MOV R7, R6 ;  /* 0x0000000600077202 */ /* 0x000fd60000000f00 */
[----:B------:R-:W0:Y:S01]  /*0690*/  @!P1 FRND.FLOOR R3, R4 ;  /* 0x0000000400039307 */ /* 0x000e220000205000 */
[----:B------:R-:W-:Y:S02]  /*06a0*/  @!P1 FSETP.NEU.AND P2, PT, |R9|, 1, PT ;  /* 0x3f8000000900980b */ /* 0x000fe40003f4d200 */
[----:B0-----:R-:W-:Y:S02]  /*06b0*/  @!P1 FSETP.NEU.AND P0, PT, R4, R3, PT ;  /* 0x000000030400920b */ /* 0x001fe40003f0d000 */
[----:B------:R-:W-:-:S04]  /*06c0*/  @!P1 FSEL R3, R6, -R6, P2 ;  /* 0x8000000606039208 */ /* 0x000fc80001000000 */
[----:B------:R-:W-:-:S07]  /*06d0*/  @!P1 FSEL R7, R3, +QNAN , !P0 ;  /* 0x7fffffff03079808 */ /* 0x000fce0004000000 */
.L_x_11:
[----:B------:R-:W-:Y:S05]  /*06e0*/  BSYNC.RECONVERGENT B0 ;  /* 0x0000000000007941 */ /* 0x000fea0003800200 */
.L_x_10:
[----:B------:R-:W0:Y:S01]  /*06f0*/  LDC.64 R4, c[0x0][0x390] ;  /* 0x0000e400ff047b82 */ /* 0x000e220000000a00 */
[----:B------:R-:W-:Y:S01]  /*0700*/  FMUL R7, R7, R2 ;  /* 0x0000000207077220 */ /* 0x000fe20000400000 */
[----:B0-----:R-:W-:-:S05]  /*0710*/  IMAD.WIDE R4, R0, 0x4, R4 ;  /* 0x0000000400047825 */ /* 0x001fca00078e0204 */
[----:B------:R-:W-:Y:S01]  /*0720*/  STG.E desc[UR4][R4.64], R7 ;  /* 0x0000000704007986 */ /* 0x000fe2000c101904 */
[----:B------:R-:W-:Y:S05]  /*0730*/  EXIT ;  /* 0x000000000000794d */ /* 0x000fea0003800000 */
.L_x_12:
        /* <DEDUP_REMOVED lines=12> */
.L_x_29:


//--------------------- .text._Z12power_kernelPffS_i --------------------------
	.section	.text._Z12power_kernelPffS_i,"ax",@progbits
	.align	128
        .global         _Z12power_kernelPffS_i
        .type           _Z12power_kernelPffS_i,@function
        .size           _Z12power_kernelPffS_i,(.L_x_30 - _Z12power_kernelPffS_i)
        .other          _Z12power_kernelPffS_i,@"STO_CUDA_ENTRY STV_DEFAULT"
_Z12power_kernelPffS_i:
.text._Z12power_kernelPffS_i:
        /* <DEDUP_REMOVED lines=10> */
[----:B0-----:R-:W-:-:S06]  /*00a0*/  IMAD.WIDE R2, R0, 0x4, R2 ;  /* 0x0000000400027825 */ /* 0x001fcc00078e0202 */
[----:B-1----:R-:W2:Y:S01]  /*00b0*/  LDG.E R2, desc[UR4][R2.64] ;  /* 0x0000000402027981 */ /* 0x002ea2000c1e1900 */
[----:B------:R-:W-:Y:S01]  /*00c0*/  HFMA2 R9, -RZ, RZ, 0.771484375, 0.21533203125 ;  /* 0x3a2c32e4ff097431 */ /* 0x000fe200000001ff */
[----:B------:R-:W-:Y:S01]  /*00d0*/  BSSY.RECONVERGENT B0, `(.L_x_13) ;  /* 0x000005a000007945 */ /* 0x000fe20003800200 */
[C---:B--2---:R-:W-:Y:S01]  /*00e0*/  FMUL R5, |R2|.reuse, 16777216 ;  /* 0x4b80000002057820 */ /* 0x044fe20000400200 */
[----:B------:R-:W-:-:S04]  /*00f0*/  FSETP.GEU.AND P0, PT, |R2|, 1.175494350822287508e-38, PT ;  /* 0x008000000200780b */ /* 0x000fc80003f0e200 */
[----:B------:R-:W-:Y:S02]  /*0100*/  FSEL R5, R5, |R2|, !P0 ;  /* 0x4000000205057208 */ /* 0x000fe40004000000 */
[----:B------:R-:W-:Y:S02]  /*0110*/  FSEL R3, RZ, -24, P0 ;  /* 0xc1c00000ff037808 */ /* 0x000fe40000000000 */
[----:B------:R-:W-:-:S04]  /*0120*/  IADD3 R4, PT, PT, R5, -0x3f3504f3, RZ ;  /* 0xc0cafb0d05047810 */ /* 0x000fc80007ffe0ff */
[----:B------:R-:W-:-:S04]  /*0130*/  LOP3.LUT R4, R4, 0xff800000, RZ, 0xc0, !PT ;  /* 0xff80000004047812 */ /* 0x000fc800078ec0ff */
[-C--:B------:R-:W-:Y:S02]  /*0140*/  IADD3 R5, PT, PT, R5, -R4.reuse, RZ ;  /* 0x8000000405057210 */ /* 0x080fe40007ffe0ff */
[----:B------:R-:W-:-:S03]  /*0150*/  I2FP.F32.S32 R4, R4 ;  /* 0x0000000400047245 */ /* 0x000fc60000201400 */
[C---:B------:R-:W-:Y:S01]  /*0160*/  FADD R6, R5.reuse, 1 ;  /* 0x3f80000005067421 */ /* 0x040fe20000000000 */
[----:B------:R-:W-:Y:S01]  /*0170*/  FADD R5, R5, -1 ;  /* 0xbf80000005057421 */ /* 0x000fe20000000000 */
[----:B------:R-:W-:-:S03]  /*0180*/  FFMA R3, R4, 1.1920928955078125e-07, R3 ;  /* 0x3400000004037823 */ /* 0x000fc60000000003 */
[----:B------:R-:W-:Y:S01]  /*0190*/  FADD R7, R5, R5 ;  /* 0x0000000505077221 */ /* 0x000fe20000000000 */
[----:B------:R-:W0:Y:S03]  /*01a0*/  MUFU.RCP R6, R6 ;  /* 0x0000000600067308 */ /* 0x000e260000001000 */
        /* <DEDUP_REMOVED lines=9> */
[----:B------:R-:W0:Y:S02]  /*0240*/  LDC R3, c[0x0][0x388] ;  /* 0x0000e200ff037b82 */ /* 0x000e240000000800 */
[----:B------:R-:W-:Y:S01]  /*0250*/  FMUL R5, R6, R5 ;  /* 0x0000000506057220 */ /* 0x000fe20000400000 */
[----:B------:R-:W-:Y:S01]  /*0260*/  FFMA R6, R8, 1.4426950216293334961, R9 ;  /* 0x3fb8aa3b08067823 */ /* 0x000fe20000000009 */
[----:B------:R-:W-:-:S03]  /*0270*/  FFMA R7, R4, R7, 0.12022458761930465698 ;  /* 0x3df6384f04077423 */ /* 0x000fc60000000007 */
[----:B------:R-:W-:Y:S01]  /*0280*/  FFMA R9, R5, 1.4426950216293334961, R6 ;  /* 0x3fb8aa3b05097823 */ /* 0x000fe20000000006 */
[----:B------:R-:W-:-:S03]  /*0290*/  FMUL R7, R4, R7 ;  /* 0x0000000704077220 */ /* 0x000fc60000400000 */
[----:B------:R-:W-:Y:S01]  /*02a0*/  FFMA R4, R8, 1.9251366722983220825e-08, R9 ;  /* 0x32a55e3408047823 */ /* 0x000fe20000000009 */
[----:B------:R-:W-:Y:S01]  /*02b0*/  FMUL R6, R7, 3 ;  /* 0x4040000007067820 */ /* 0x000fe20000400000 */
[----:B------:R-:W-:-:S03]  /*02c0*/  MOV R9, 0x391fcb8e ;  /* 0x391fcb8e00097802 */ /* 0x000fc60000000f00 */
[----:B------:R-:W-:-:S04]  /*02d0*/  FFMA R4, R5, R6, R4 ;  /* 0x0000000605047223 */ /* 0x000fc80000000004 */
[----:B------:R-:W-:-:S04]  /*02e0*/  FFMA R7, R8, R7, R4 ;  /* 0x0000000708077223 */ /* 0x000fc80000000004 */
[----:B------:R-:W-:-:S04]  /*02f0*/  FADD R4, R12, R7 ;  /* 0x000000070c047221 */ /* 0x000fc80000000000 */
[----:B0-----:R-:W-:Y:S01]  /*0300*/  FMUL R5, R4, R3 ;  /* 0x0000000304057220 */ /* 0x001fe20000400000 */
[----:B------:R-:W-:-:S03]  /*0310*/  FADD R12, -R12, R4 ;  /* 0x000000040c0c7221 */ /* 0x000fc60000000100 */
[----:B------:R-:W0:Y:S01]  /*0320*/  FRND R6, R5 ;  /* 0x0000000500067307 */ /* 0x000e220000201000 */
[----:B------:R-:W-:Y:S01]  /*0330*/  FADD R12, R7, -R12 ;  /* 0x8000000c070c7221 */ /* 0x000fe20000000000 */
[-C--:B------:R-:W-:Y:S01]  /*0340*/  FFMA R7, R4, R3.reuse, -R5 ;  /* 0x0000000304077223 */ /* 0x080fe20000000805 */
[C---:B------:R-:W-:Y:S02]  /*0350*/  FSETP.GT.AND P1, PT, |R5|.reuse, 152, PT ;  /* 0x431800000500780b */ /* 0x040fe40003f24200 */
[C---:B------:R-:W-:Y:S01]  /*0360*/  FSETP.GEU.AND P2, PT, R5.reuse, RZ, PT ;  /* 0x000000ff0500720b */ /* 0x040fe20003f4e000 */
[----:B------:R-:W-:Y:S02]  /*0370*/  FFMA R7, R12, R3, R7 ;  /* 0x000000030c077223 */ /* 0x000fe40000000007 */
[----:B------:R1:W2:Y:S01]  /*0380*/  F2I.NTZ R8, R5 ;  /* 0x0000000500087305 */ /* 0x0002a20000203100 */
[----:B0-----:R-:W-:Y:S01]  /*0390*/  FADD R4, R5, -R6 ;  /* 0x8000000605047221 */ /* 0x001fe20000000000 */
[----:B------:R-:W-:Y:S01]  /*03a0*/  FSETP.GT.AND P0, PT, R6, RZ, PT ;  /* 0x000000ff0600720b */ /* 0x000fe20003f04000 */
[----:B-1----:R-:W-:-:S02]  /*03b0*/  HFMA2 R5, -RZ, RZ, 1.875, 0 ;  /* 0x3f800000ff057431 */ /* 0x002fc400000001ff */
[----:B------:R-:W-:-:S04]  /*03c0*/  FADD R4, R7, R4 ;  /* 0x0000000407047221 */ /* 0x000fc80000000000 */
[----:B------:R-:W-:Y:S01]  /*03d0*/  FFMA R7, R4, R9, 0.0013391353422775864601 ;  /* 0x3aaf85ed04077423 */ /* 0x000fe20000000009 */
[----:B------:R-:W-:Y:S02]  /*03e0*/  SEL R9, RZ, 0x83000000, P0 ;  /* 0x83000000ff097807 */ /* 0x000fe40000000000 */
[----:B------:R-:W-:Y:S01]  /*03f0*/  FSETP.NEU.AND P0, PT, R2, 1, PT ;  /* 0x3f8000000200780b */ /* 0x000fe20003f0d000 */
[C---:B------:R-:W-:Y:S01]  /*0400*/  FFMA R7, R4.reuse, R7, 0.0096188392490148544312 ;  /* 0x3c1d985604077423 */ /* 0x040fe20000000007 */
[----:B------:R-:W-:Y:S02]  /*0410*/  IADD3 R6, PT, PT, R9, 0x7f000000, RZ ;  /* 0x7f00000009067810 */ /* 0x000fe40007ffe0ff */
[----:B------:R-:W-:Y:S01]  /*0420*/  FSETP.EQ.OR P0, PT, R3, RZ, !P0 ;  /* 0x000000ff0300720b */ /* 0x000fe20004702400 */
[----:B------:R-:W-:Y:S01]  /*0430*/  FFMA R7, R4, R7, 0.055503588169813156128 ;  /* 0x3d6357bb04077423 */ /* 0x000fe20000000007 */
[----:B--2---:R-:W-:-:S03]  /*0440*/  LEA R9, R8, -R9, 0x17 ;  /* 0x8000000908097211 */ /* 0x004fc600078eb8ff */
[----:B------:R-:W-:-:S04]  /*0450*/  FFMA R7, R4, R7, 0.24022644758224487305 ;  /* 0x3e75fdec04077423 */ /* 0x000fc80000000007 */
[----:B------:R-:W-:-:S04]  /*0460*/  FFMA R7, R4, R7, 0.69314718246459960938 ;  /* 0x3f31721804077423 */ /* 0x000fc80000000007 */
        /* <DEDUP_REMOVED lines=13> */
[----:B------:R-:W-:Y:S01]  /*0540*/  FSETP.GEU.OR P1, PT, R3, RZ, P0 ;  /* 0x000000ff0300720b */ /* 0x000fe2000072e400 */
[----:B0-----:R-:W-:-:S04]  /*0550*/  FADD R4, R7, R7 ;  /* 0x0000000707047221 */ /* 0x001fc80000000000 */
[----:B------:R-:W-:-:S04]  /*0560*/  FADD R8, -R4, R3 ;  /* 0x0000000304087221 */ /* 0x000fc80000000100 */
        /* <DEDUP_REMOVED lines=16> */
.L_x_14:
[----:B------:R-:W-:Y:S05]  /*0670*/  BSYNC.RECONVERGENT B0 ;  /* 0x0000000000007941 */ /* 0x000fea0003800200 */
.L_x_13:
[----:B------:R-:W0:Y:S02]  /*0680*/  LDC.64 R2, c[0x0][0x390] ;  /* 0x0000e400ff027b82 */ /* 0x000e240000000a00 */
[----:B0-----:R-:W-:-:S05]  /*0690*/  IMAD.WIDE R2, R0, 0x4, R2 ;  /* 0x0000000400027825 */ /* 0x001fca00078e0202 */
[----:B------:R-:W-:Y:S01]  /*06a0*/  STG.E desc[UR4][R2.64], R5 ;  /* 0x0000000502007986 */ /* 0x000fe2000c101904 */
[----:B------:R-:W-:Y:S05]  /*06b0*/  EXIT ;  /* 0x000000000000794d */ /* 0x000fea0003800000 */
.L_x_15:
        /* <DEDUP_REMOVED lines=12> */
.L_x_30:


//--------------------- .text._Z23element_wise_mul_kernelPfS_S_i --------------------------
	.section	.text._Z23element_wise_mul_kernelPfS_S_i,"ax",@progbits
	.align	128
        .global         _Z23element_wise_mul_kernelPfS_S_i
        .type           _Z23element_wise_mul_kernelPfS_S_i,@function
        .size           _Z23element_wise_mul_kernelPfS_S_i,(.L_x_31 - _Z23element_wise_mul_kernelPfS_S_i)
        .other          _Z23element_wise_mul_kernelPfS_S_i,@"STO_CUDA_ENTRY STV_DEFAULT"
_Z23element_wise_mul_kernelPfS_S_i:
.text._Z23element_wise_mul_kernelPfS_S_i:
        /* <DEDUP_REMOVED lines=10> */
[----:B------:R-:W2:Y:S08]  /*00a0*/  LDC.64 R4, c[0x0][0x388] ;  /* 0x0000e200ff047b82 */ /* 0x000eb00000000a00 */
[----:B------:R-:W3:Y:S01]  /*00b0*/  LDC.64 R6, c[0x0][0x390] ;  /* 0x0000e400ff067b82 */ /* 0x000ee20000000a00 */
[----:B0-----:R-:W-:-:S06]  /*00c0*/  IMAD.WIDE R2, R9, 0x4, R2 ;  /* 0x0000000409027825 */ /* 0x001fcc00078e0202 */
[----:B-1----:R-:W4:Y:S01]  /*00d0*/  LDG.E R2, desc[UR4][R2.64] ;  /* 0x0000000402027981 */ /* 0x002f22000c1e1900 */
[----:B--2---:R-:W-:-:S06]  /*00e0*/  IMAD.WIDE R4, R9, 0x4, R4 ;  /* 0x0000000409047825 */ /* 0x004fcc00078e0204 */
[----:B------:R-:W4:Y:S01]  /*00f0*/  LDG.E R5, desc[UR4][R4.64] ;  /* 0x0000000404057981 */ /* 0x000f22000c1e1900 */
[----:B---3--:R-:W-:-:S04]  /*0100*/  IMAD.WIDE R6, R9, 0x4, R6 ;  /* 0x0000000409067825 */ /* 0x008fc800078e0206 */
[----:B----4-:R-:W-:-:S05]  /*0110*/  FMUL R9, R2, R5 ;  /* 0x0000000502097220 */ /* 0x010fca0000400000 */
[----:B------:R-:W-:Y:S01]  /*0120*/  STG.E desc[UR4][R6.64], R9 ;  /* 0x0000000906007986 */ /* 0x000fe2000c101904 */
[----:B------:R-:W-:Y:S05]  /*0130*/  EXIT ;  /* 0x000000000000794d */ /* 0x000fea0003800000 */
.L_x_16:
        /* <DEDUP_REMOVED lines=12> */
.L_x_31:


//--------------------- .text._Z10add_kernelPfS_S_i --------------------------
	.section	.text._Z10add_kernelPfS_S_i,"ax",@progbits
	.align	128
        .global         _Z10add_kernelPfS_S_i
        .type           _Z10add_kernelPfS_S_i,@function
        .size           _Z10add_kernelPfS_S_i,(.L_x_32 - _Z10add_kernelPfS_S_i)
        .other          _Z10add_kernelPfS_S_i,@"STO_CUDA_ENTRY STV_DEFAULT"
_Z10add_kernelPfS_S_i:
.text._Z10add_kernelPfS_S_i:
        /* <DEDUP_REMOVED lines=17> */
[----:B----4-:R-:W-:-:S05]  /*0110*/  FADD R9, R2, R5 ;  /* 0x0000000502097221 */ /* 0x010fca0000000000 */
[----:B------:R-:W-:Y:S01]  /*0120*/  STG.E desc[UR4][R6.64], R9 ;  /* 0x0000000906007986 */ /* 0x000fe2000c101904 */
[----:B------:R-:W-:Y:S05]  /*0130*/  EXIT ;  /* 0x000000000000794d */ /* 0x000fea0003800000 */
.L_x_17:
        /* <DEDUP_REMOVED lines=12> */
.L_x_32:


//--------------------- .text._Z16transpose_kernelPfS_ii --------------------------
	.section	.text._Z16transpose_kernelPfS_ii,"ax",@progbits
	.align	128
        .global         _Z16transpose_kernelPfS_ii
        .type           _Z16transpose_kernelPfS_ii,@function
        .size           _Z16transpose_kernelPfS_ii,(.L_x_33 - _Z16transpose_kernelPfS_ii)
        .other          _Z16transpose_kernelPfS_ii,@"STO_CUDA_ENTRY STV_DEFAULT"
_Z16transpose_kernelPfS_ii:
.text._Z16transpose_kernelPfS_ii:
[----:B------:R-:W-:Y:S01]  /*0000*/  LDC R1, c[0x0][0x37c] ;  /* 0x0000df00ff017b82 */ /* 0x000fe20000000800 */
[----:B------:R-:W0:Y:S07]  /*0010*/  S2R R2, SR_TID.Y ;  /* 0x0000000000027919 */ /* 0x000e2e0000002200 */
[----:B------:R-:W1:Y:S01]  /*0020*/  LDC R0, c[0x0][0x360] ;  /* 0x0000d800ff007b82 */ /* 0x000e620000000800 */
[----:B------:R-:W2:Y:S01]  /*0030*/  LDCU.64 UR6, c[0x0][0x390] ;  /* 0x00007200ff0677ac */ /* 0x000ea20008000a00 */
[----:B------:R-:W1:Y:S06]  /*0040*/  S2R R3, SR_TID.X ;  /* 0x0000000000037919 */ /* 0x000e6c0000002100 */
[----:B------:R-:W0:Y:S08]  /*0050*/  S2UR UR5, SR_CTAID.Y ;  /* 0x00000000000579c3 */ /* 0x000e300000002600 */
[----:B------:R-:W0:Y:S08]  /*0060*/  LDC R7, c[0x0][0x364] ;  /* 0x0000d900ff077b82 */ /* 0x000e300000000800 */
[----:B------:R-:W1:Y:S01]  /*0070*/  S2UR UR4, SR_CTAID.X ;  /* 0x00000000000479c3 */ /* 0x000e620000002500 */
[----:B0-----:R-:W-:-:S05]  /*0080*/  IMAD R7, R7, UR5, R2 ;  /* 0x0000000507077c24 */ /* 0x001fca000f8e0202 */
[----:B--2---:R-:W-:Y:S01]  /*0090*/  ISETP.GE.AND P0, PT, R7, UR6, PT ;  /* 0x0000000607007c0c */ /* 0x004fe2000bf06270 */
[----:B-1----:R-:W-:-:S05]  /*00a0*/  IMAD R0, R0, UR4, R3 ;  /* 0x0000000400007c24 */ /* 0x002fca000f8e0203 */
[----:B------:R-:W-:-:S13]  /*00b0*/  ISETP.GE.OR P0, PT, R0, UR7, P0 ;  /* 0x0000000700007c0c */ /* 0x000fda0008706670 */
[----:B------:R-:W-:Y:S05]  /*00c0*/  @P0 EXIT ;  /* 0x000000000000094d */ /* 0x000fea0003800000 */
[----:B------:R-:W0:Y:S01]  /*00d0*/  LDC.64 R2, c[0x0][0x380] ;  /* 0x0000e000ff027b82 */ /* 0x000e220000000a00 */
[----:B------:R-:W1:Y:S01]  /*00e0*/  LDCU.64 UR4, c[0x0][0x358] ;  /* 0x00006b00ff0477ac */ /* 0x000e620008000a00 */
[----:B------:R-:W-:-:S04]  /*00f0*/  IMAD R5, R7, UR7, R0 ;  /* 0x0000000707057c24 */ /* 0x000fc8000f8e0200 */
[----:B0-----:R-:W-:Y:S02]  /*0100*/  IMAD.WIDE R2, R5, 0x4, R2 ;  /* 0x0000000405027825 */ /* 0x001fe400078e0202 */
[----:B------:R-:W0:Y:S04]  /*0110*/  LDC.64 R4, c[0x0][0x388] ;  /* 0x0000e200ff047b82 */ /* 0x000e280000000a00 */
[----:B-1----:R-:W2:Y:S01]  /*0120*/  LDG.E R3, desc[UR4][R2.64] ;  /* 0x0000000402037981 */ /* 0x002ea2000c1e1900 */
[----:B------:R-:W-:-:S04]  /*0130*/  IMAD R7, R0, UR6, R7 ;  /* 0x0000000600077c24 */ /* 0x000fc8000f8e0207 */
[----:B0-----:R-:W-:-:S05]  /*0140*/  IMAD.WIDE R4, R7, 0x4, R4 ;  /* 0x0000000407047825 */ /* 0x001fca00078e0204 */
[----:B--2---:R-:W-:Y:S01]  /*0150*/  STG.E desc[UR4][R4.64], R3 ;  /* 0x0000000304007986 */ /* 0x004fe2000c101904 */
[----:B------:R-:W-:Y:S05]  /*0160*/  EXIT ;  /* 0x000000000000794d */ /* 0x000fea0003800000 */
.L_x_18:
        /* <DEDUP_REMOVED lines=9> */
.L_x_33:


//--------------------- .text._Z17tanh_prime_kernelPfS_i --------------------------
	.section	.text._Z17tanh_prime_kernelPfS_i,"ax",@progbits
	.align	128
        .global         _Z17tanh_prime_kernelPfS_i
        .type           _Z17tanh_prime_kernelPfS_i,@function
        .size           _Z17tanh_prime_kernelPfS_i,(.L_x_34 - _Z17tanh_prime_kernelPfS_i)
        .other          _Z17tanh_prime_kernelPfS_i,@"STO_CUDA_ENTRY STV_DEFAULT"
_Z17tanh_prime_kernelPfS_i:
.text._Z17tanh_prime_kernelPfS_i:
        /* <DEDUP_REMOVED lines=10> */
[----:B------:R-:W2:Y:S01]  /*00a0*/  LDC.64 R4, c[0x0][0x388] ;  /* 0x0000e200ff047b82 */ /* 0x000ea20000000a00 */
[----:B0-----:R-:W-:-:S06]  /*00b0*/  IMAD.WIDE R2, R7, 0x4, R2 ;  /* 0x0000000407027825 */ /* 0x001fcc00078e0202 */
[----:B-1----:R-:W3:Y:S01]  /*00c0*/  LDG.E R2, desc[UR4][R2.64] ;  /* 0x0000000402027981 */ /* 0x002ee2000c1e1900 */
[----:B--2---:R-:W-:-:S04]  /*00d0*/  IMAD.WIDE R4, R7, 0x4, R4 ;  /* 0x0000000407047825 */ /* 0x004fc800078e0204 */
[----:B---3--:R-:W-:-:S05]  /*00e0*/  FFMA R7, -R2, R2, 1 ;  /* 0x3f80000002077423 */ /* 0x008fca0000000102 */
[----:B------:R-:W-:Y:S01]  /*00f0*/  STG.E desc[UR4][R4.64], R7 ;  /* 0x0000000704007986 */ /* 0x000fe2000c101904 */
[----:B------:R-:W-:Y:S05]  /*0100*/  EXIT ;  /* 0x000000000000794d */ /* 0x000fea0003800000 */
.L_x_19:
        /* <DEDUP_REMOVED lines=15> */
.L_x_34:


//--------------------- .text._Z11tanh_kernelPfS_i --------------------------
	.section	.text._Z11tanh_kernelPfS_i,"ax",@progbits
	.align	128
        .global         _Z11tanh_kernelPfS_i
        .type           _Z11tanh_kernelPfS_i,@function
        .size           _Z11tanh_kernelPfS_i,(.L_x_35 - _Z11tanh_kernelPfS_i)
        .other          _Z11tanh_kernelPfS_i,@"STO_CUDA_ENTRY STV_DEFAULT"
_Z11tanh_kernelPfS_i:
.text._Z11tanh_kernelPfS_i:
        /* <DEDUP_REMOVED lines=11> */
[----:B0-----:R-:W-:-:S05]  /*00b0*/  IMAD.WIDE R2, R7, 0x4, R2 ;  /* 0x0000000407027825 */ /* 0x001fca00078e0202 */
[----:B-1----:R2:W3:Y:S01]  /*00c0*/  LDG.E R6, desc[UR4][R2.64] ;  /* 0x0000000402067981 */ /* 0x0024e2000c1e1900 */
[----:B------:R-:W-:Y:S01]  /*00d0*/  MOV R10, 0x3c80f082 ;  /* 0x3c80f082000a7802 */ /* 0x000fe20000000f00 */
[----:B------:R-:W-:Y:S02]  /*00e0*/  HFMA2 R9, -RZ, RZ, 1.875, 0 ;  /* 0x3f800000ff097431 */ /* 0x000fe400000001ff */
[----:B--2---:R-:W-:-:S04]  /*00f0*/  IMAD.WIDE R2, R7, 0x4, R4 ;  /* 0x0000000407027825 */ /* 0x004fc800078e0204 */
[C---:B---3--:R-:W-:Y:S01]  /*0100*/  FMUL R0, |R6|.reuse, 2.8853900432586669922 ;  /* 0x4038aa3b06007820 */ /* 0x048fe20000400200 */
[C---:B------:R-:W-:Y:S01]  /*0110*/  FMUL R11, R6.reuse, R6 ;  /* 0x00000006060b7220 */ /* 0x040fe20000400000 */
[C---:B------:R-:W-:Y:S02]  /*0120*/  FSETP.GE.AND P1, PT, |R6|.reuse, 0.60000002384185791016, PT ;  /* 0x3f19999a0600780b */ /* 0x040fe40003f26200 */
[----:B------:R-:W-:Y:S01]  /*0130*/  FSETP.GE.AND P0, PT, |R6|, 9.010913848876953125, PT ;  /* 0x41102cb40600780b */ /* 0x000fe20003f06200 */
[C---:B------:R-:W-:Y:S01]  /*0140*/  FFMA R10, R11.reuse, R10, -0.052303962409496307373 ;  /* 0xbd563cae0b0a7423 */ /* 0x040fe2000000000a */
[----:B------:R-:W0:Y:S02]  /*0150*/  MUFU.EX2 R0, R0 ;  /* 0x0000000000007308 */ /* 0x000e240000000800 */
[----:B0-----:R-:W-:Y:S01]  /*0160*/  FADD R8, R0, 1 ;  /* 0x3f80000000087421 */ /* 0x001fe20000000000 */
[----:B------:R-:W-:-:S04]  /*0170*/  FFMA R0, R11, R10, 0.1331529766321182251 ;  /* 0x3e0859410b007423 */ /* 0x000fc8000000000a */
[C---:B------:R-:W-:Y:S01]  /*0180*/  FFMA R0, R11.reuse, R0, -0.33332768082618713379 ;  /* 0xbeaaa9ed0b007423 */ /* 0x040fe20000000000 */
[----:B------:R-:W0:Y:S03]  /*0190*/  MUFU.RCP R8, R8 ;  /* 0x0000000800087308 */ /* 0x000e260000001000 */
[----:B------:R-:W-:Y:S01]  /*01a0*/  FFMA R11, R11, R0, RZ ;  /* 0x000000000b0b7223 */ /* 0x000fe200000000ff */
[----:B0-----:R-:W-:-:S05]  /*01b0*/  FFMA R9, R8, -2, R9 ;  /* 0xc000000008097823 */ /* 0x001fca0000000009 */
[----:B------:R-:W-:-:S04]  /*01c0*/  FSEL R9, R9, 1, !P0 ;  /* 0x3f80000009097808 */ /* 0x000fc80004000000 */
[--C-:B------:R-:W-:Y:S01]  /*01d0*/  LOP3.LUT R9, R9, 0x80000000, R6.reuse, 0xb8, !PT ;  /* 0x8000000009097812 */ /* 0x100fe200078eb806 */
[----:B------:R-:W-:-:S05]  /*01e0*/  @!P1 FFMA R9, R6, R11, R6 ;  /* 0x0000000b06099223 */ /* 0x000fca0000000006 */
[----:B------:R-:W-:Y:S01]  /*01f0*/  STG.E desc[UR4][R2.64], R9 ;  /* 0x0000000902007986 */ /* 0x000fe2000c101904 */
[----:B------:R-:W-:Y:S05]  /*0200*/  EXIT ;  /* 0x000000000000794d */ /* 0x000fea0003800000 */
.L_x_20:
        /* <DEDUP_REMOVED lines=15> */
.L_x_35:


//--------------------- .text._Z13matmul_kernelPfS_S_iii --------------------------
	.section	.text._Z13matmul_kernelPfS_S_iii,"ax",@progbits
	.align	128
        .global         _Z13matmul_kernelPfS_S_iii
        .type           _Z13matmul_kernelPfS_S_iii,@function
        .size           _Z13matmul_kernelPfS_S_iii,(.L_x_36 - _Z13matmul_kernelPfS_S_iii)
        .other          _Z13matmul_kernelPfS_S_iii,@"STO_CUDA_ENTRY STV_DEFAULT"
_Z13matmul_kernelPfS_S_iii:
.text._Z13matmul_kernelPfS_S_iii:
[----:B------:R-:W-:Y:S01]  /*0000*/  LDC R1, c[0x0][0x37c] ;  /* 0x0000df00ff017b82 */ /* 0x000fe20000000800 */
[----:B------:R-:W0:Y:S07]  /*0010*/  S2R R5, SR_TID.X ;  /* 0x0000000000057919 */ /* 0x000e2e0000002100 */
[----:B------:R-:W1:Y:S01]  /*0020*/  LDC R16, c[0x0][0x364] ;  /* 0x0000d900ff107b82 */ /* 0x000e620000000800 */
[----:B------:R-:W2:Y:S01]  /*0030*/  LDCU UR6, c[0x0][0x398] ;  /* 0x00007300ff0677ac */ /* 0x000ea20008000800 */
[----:B------:R-:W1:Y:S06]  /*0040*/  S2R R3, SR_TID.Y ;  /* 0x0000000000037919 */ /* 0x000e6c0000002200 */
[----:B------:R-:W0:Y:S08]  /*0050*/  S2UR UR5, SR_CTAID.X ;  /* 0x00000000000579c3 */ /* 0x000e300000002500 */
[----:B------:R-:W0:Y:S08]  /*0060*/  LDC R0, c[0x0][0x360] ;  /* 0x0000d800ff007b82 */ /* 0x000e300000000800 */
[----:B------:R-:W1:Y:S08]  /*0070*/  S2UR UR4, SR_CTAID.Y ;  /* 0x00000000000479c3 */ /* 0x000e700000002600 */
[----:B------:R-:W3:Y:S01]  /*0080*/  LDC R17, c[0x0][0x3a0] ;  /* 0x0000e800ff117b82 */ /* 0x000ee20000000800 */
[----:B0-----:R-:W-:-:S02]  /*0090*/  IMAD R0, R0, UR5, R5 ;  /* 0x0000000500007c24 */ /* 0x001fc4000f8e0205 */
[----:B-1----:R-:W-:-:S03]  /*00a0*/  IMAD R16, R16, UR4, R3 ;  /* 0x0000000410107c24 */ /* 0x002fc6000f8e0203 */
[----:B---3--:R-:W-:-:S04]  /*00b0*/  ISETP.GE.AND P0, PT, R0, R17, PT ;  /* 0x000000110000720c */ /* 0x008fc80003f06270 */
[----:B--2---:R-:W-:-:S13]  /*00c0*/  ISETP.GE.OR P0, PT, R16, UR6, P0 ;  /* 0x0000000610007c0c */ /* 0x004fda0008706670 */
[----:B------:R-:W-:Y:S05]  /*00d0*/  @P0 EXIT ;  /* 0x000000000000094d */ /* 0x000fea0003800000 */
[----:B------:R-:W0:Y:S01]  /*00e0*/  LDC R19, c[0x0][0x39c] ;  /* 0x0000e700ff137b82 */ /* 0x000e220000000800 */
[----:B------:R-:W1:Y:S01]  /*00f0*/  LDCU.64 UR4, c[0x0][0x358] ;  /* 0x00006b00ff0477ac */ /* 0x000e620008000a00 */
[----:B------:R-:W-:Y:S01]  /*0100*/  HFMA2 R24, -RZ, RZ, 0, 0 ;  /* 0x00000000ff187431 */ /* 0x000fe200000001ff */
[----:B0-----:R-:W-:-:S13]  /*0110*/  ISETP.GE.AND P0, PT, R19, 0x1, PT ;  /* 0x000000011300780c */ /* 0x001fda0003f06270 */
[----:B-1----:R-:W-:Y:S05]  /*0120*/  @!P0 BRA `(.L_x_21) ;  /* 0x0000000400e08947 */ /* 0x002fea0003800000 */
[C---:B------:R-:W-:Y:S01]  /*0130*/  ISETP.GE.U32.AND P1, PT, R19.reuse, 0x8, PT ;  /* 0x000000081300780c */ /* 0x040fe20003f26070 */
[----:B------:R-:W-:Y:S01]  /*0140*/  IMAD R20, R16, R19, RZ ;  /* 0x0000001310147224 */ /* 0x000fe200078e02ff */
[----:B------:R-:W-:Y:S02]  /*0150*/  LOP3.LUT R27, R19, 0x7, RZ, 0xc0, !PT ;  /* 0x00000007131b7812 */ /* 0x000fe400078ec0ff */
[----:B------:R-:W-:Y:S02]  /*0160*/  MOV R24, RZ ;  /* 0x000000ff00187202 */ /* 0x000fe40000000f00 */
[----:B------:R-:W-:Y:S02]  /*0170*/  ISETP.NE.AND P0, PT, R27, RZ, PT ;  /* 0x000000ff1b00720c */ /* 0x000fe40003f05270 */
[----:B------:R-:W-:-:S05]  /*0180*/  MOV R21, RZ ;  /* 0x000000ff00157202 */ /* 0x000fca0000000f00 */
[----:B------:R-:W-:Y:S06]  /*0190*/  @!P1 BRA `(.L_x_22) ;  /* 0x0000000000c49947 */ /* 0x000fec0003800000 */
[----:B------:R-:W0:Y:S01]  /*01a0*/  LDC.64 R2, c[0x0][0x380] ;  /* 0x0000e000ff027b82 */ /* 0x000e220000000a00 */
[----:B------:R-:W-:Y:S02]  /*01b0*/  LOP3.LUT R21, R19, 0x7ffffff8, RZ, 0xc0, !PT ;  /* 0x7ffffff813157812 */ /* 0x000fe400078ec0ff */
[----:B------:R-:W-:Y:S02]  /*01c0*/  MOV R24, RZ ;  /* 0x000000ff00187202 */ /* 0x000fe40000000f00 */
[----:B------:R-:W-:Y:S02]  /*01d0*/  MOV R18, R0 ;  /* 0x0000000000127202 */ /* 0x000fe40000000f00 */
[----:B------:R-:W-:Y:S01]  /*01e0*/  IADD3 R22, PT, PT, -R21, RZ, RZ ;  /* 0x000000ff15167210 */ /* 0x000fe20007ffe1ff */
[----:B0-----:R-:W-:-:S03]  /*01f0*/  IMAD.WIDE.U32 R2, R20, 0x4, R2 ;  /* 0x0000000414027825 */ /* 0x001fc600078e0002 */
[----:B------:R-:W-:-:S04]  /*0200*/  IADD3 R4, P1, PT, R2, 0x10, RZ ;  /* 0x0000001002047810 */ /* 0x000fc80007f3e0ff */
[----:B------:R-:W-:-:S09]  /*0210*/  IADD3.X R5, PT, PT, RZ, R3, RZ, P1, !PT ;  /* 0x00000003ff057210 */ /* 0x000fd20000ffe4ff */
.L_x_23:
[----:B------:R-:W0:Y:S01]  /*0220*/  LDC.64 R14, c[0x0][0x388] ;  /* 0x0000e200ff0e7b82 */ /* 0x000e220000000a00 */
[----:B------:R-:W-:Y:S02]  /*0230*/  MOV R2, R4 ;  /* 0x0000000400027202 */ /* 0x000fe40000000f00 */
[----:B------:R-:W-:-:S05]  /*0240*/  MOV R3, R5 ;  /* 0x0000000500037202 */ /* 0x000fca0000000f00 */
[----:B------:R-:W2:Y:S04]  /*0250*/  LDG.E R25, desc[UR4][R2.64+-0x10] ;  /* 0xfffff00402197981 */ /* 0x000ea8000c1e1900 */
[----:B------:R-:W3:Y:S04]  /*0260*/  LDG.E R23, desc[UR4][R2.64+-0xc] ;  /* 0xfffff40402177981 */ /* 0x000ee8000c1e1900 */
[----:B------:R-:W4:Y:S04]  /*0270*/  LDG.E R29, desc[UR4][R2.64+-0x8] ;  /* 0xfffff804021d7981 */ /* 0x000f28000c1e1900 */
[----:B------:R-:W5:Y:S01]  /*0280*/  LDG.E R28, desc[UR4][R2.64+-0x4] ;  /* 0xfffffc04021c7981 */ /* 0x000f62000c1e1900 */
[----:B0-----:R-:W-:-:S05]  /*0290*/  IMAD.WIDE R14, R18, 0x4, R14 ;  /* 0x00000004120e7825 */ /* 0x001fca00078e020e */
[----:B------:R0:W2:Y:S01]  /*02a0*/  LDG.E R26, desc[UR4][R14.64] ;  /* 0x000000040e1a7981 */ /* 0x0000a2000c1e1900 */
[----:B------:R-:W-:-:S04]  /*02b0*/  IMAD.WIDE R12, R17, 0x4, R14 ;  /* 0x00000004110c7825 */ /* 0x000fc800078e020e */
[C---:B------:R-:W-:Y:S02]  /*02c0*/  IMAD.WIDE R4, R17.reuse, 0x4, R12 ;  /* 0x0000000411047825 */ /* 0x040fe400078e020c */
[----:B------:R-:W3:Y:S02]  /*02d0*/  LDG.E R12, desc[UR4][R12.64] ;  /* 0x000000040c0c7981 */ /* 0x000ee4000c1e1900 */
[C---:B------:R-:W-:Y:S02]  /*02e0*/  IMAD.WIDE R8, R17.reuse, 0x4, R4 ;  /* 0x0000000411087825 */ /* 0x040fe400078e0204 */
[----:B------:R-:W4:Y:S02]  /*02f0*/  LDG.E R4, desc[UR4][R4.64] ;  /* 0x0000000404047981 */ /* 0x000f24000c1e1900 */
[C---:B------:R-:W-:Y:S02]  /*0300*/  IMAD.WIDE R6, R17.reuse, 0x4, R8 ;  /* 0x0000000411067825 */ /* 0x040fe400078e0208 */
[----:B------:R-:W5:Y:S02]  /*0310*/  LDG.E R8, desc[UR4][R8.64] ;  /* 0x0000000408087981 */ /* 0x000f64000c1e1900 */
[----:B------:R-:W-:-:S02]  /*0320*/  IMAD.WIDE R10, R17, 0x4, R6 ;  /* 0x00000004110a7825 */ /* 0x000fc400078e0206 */
[----:B------:R-:W5:Y:S04]  /*0330*/  LDG.E R5, desc[UR4][R2.64] ;  /* 0x0000000402057981 */ /* 0x000f68000c1e1900 */
[----:B------:R-:W5:Y:S01]  /*0340*/  LDG.E R6, desc[UR4][R6.64] ;  /* 0x0000000406067981 */ /* 0x000f62000c1e1900 */
[----:B0-----:R-:W-:-:S03]  /*0350*/  IMAD.WIDE R14, R17, 0x4, R10 ;  /* 0x00000004110e7825 */ /* 0x001fc600078e020a */
[----:B------:R-:W5:Y:S04]  /*0360*/  LDG.E R10, desc[UR4][R10.64] ;  /* 0x000000040a0a7981 */ /* 0x000f68000c1e1900 */
[----:B------:R-:W5:Y:S04]  /*0370*/  LDG.E R13, desc[UR4][R14.64] ;  /* 0x000000040e0d7981 */ /* 0x000f68000c1e1900 */
[----:B------:R-:W5:Y:S04]  /*0380*/  LDG.E R7, desc[UR4][R2.64+0x4] ;  /* 0x0000040402077981 */ /* 0x000f68000c1e1900 */
[----:B------:R-:W5:Y:S01]  /*0390*/  LDG.E R9, desc[UR4][R2.64+0xc] ;  /* 0x00000c0402097981 */ /* 0x000f62000c1e1900 */
[----:B--2---:R-:W-:Y:S01]  /*03a0*/  FFMA R26, R25, R26, R24 ;  /* 0x0000001a191a7223 */ /* 0x004fe20000000018 */
[----:B------:R-:W-:-:S02]  /*03b0*/  IMAD.WIDE R24, R17, 0x4, R14 ;  /* 0x0000000411187825 */ /* 0x000fc400078e020e */
[----:B------:R-:W2:Y:S04]  /*03c0*/  LDG.E R14, desc[UR4][R2.64+0x8] ;  /* 0x00000804020e7981 */ /* 0x000ea8000c1e1900 */
[----:B------:R-:W2:Y:S01]  /*03d0*/  LDG.E R24, desc[UR4][R24.64] ;  /* 0x0000000418187981 */ /* 0x000ea2000c1e1900 */
[----:B---3--:R-:W-:Y:S01]  /*03e0*/  FFMA R12, R23, R12, R26 ;  /* 0x0000000c170c7223 */ /* 0x008fe2000000001a */
[----:B------:R-:W-:-:S03]  /*03f0*/  IADD3 R22, PT, PT, R22, 0x8, RZ ;  /* 0x0000000816167810 */ /* 0x000fc60007ffe0ff */
[----:B----4-:R-:W-:Y:S01]  /*0400*/  FFMA R29, R29, R4, R12 ;  /* 0x000000041d1d7223 */ /* 0x010fe2000000000c */
[----:B------:R-:W-:-:S03]  /*0410*/  ISETP.NE.AND P1, PT, R22, RZ, PT ;  /* 0x000000ff1600720c */ /* 0x000fc60003f25270 */
[----:B-----5:R-:W-:Y:S01]  /*0420*/  FFMA R8, R28, R8, R29 ;  /* 0x000000081c087223 */ /* 0x020fe2000000001d */
[----:B------:R-:W-:-:S03]  /*0430*/  IADD3 R4, P2, PT, R2, 0x20, RZ ;  /* 0x0000002002047810 */ /* 0x000fc60007f5e0ff */
[----:B------:R-:W-:Y:S01]  /*0440*/  FFMA R6, R5, R6, R8 ;  /* 0x0000000605067223 */ /* 0x000fe20000000008 */
[----:B------:R-:W-:Y:S02]  /*0450*/  IADD3.X R5, PT, PT, RZ, R3, RZ, P2, !PT ;  /* 0x00000003ff057210 */ /* 0x000fe400017fe4ff */
[----:B------:R-:W-:Y:S01]  /*0460*/  LEA R18, R17, R18, 0x3 ;  /* 0x0000001211127211 */ /* 0x000fe200078e18ff */
[----:B------:R-:W-:-:S04]  /*0470*/  FFMA R7, R7, R10, R6 ;  /* 0x0000000a07077223 */ /* 0x000fc80000000006 */
[----:B--2---:R-:W-:-:S04]  /*0480*/  FFMA R14, R14, R13, R7 ;  /* 0x0000000d0e0e7223 */ /* 0x004fc80000000007 */
[----:B------:R-:W-:Y:S01]  /*0490*/  FFMA R24, R9, R24, R14 ;  /* 0x0000001809187223 */ /* 0x000fe2000000000e */
[----:B------:R-:W-:Y:S06]  /*04a0*/  @P1 BRA `(.L_x_23) ;  /* 0xfffffffc005c1947 */ /* 0x000fec000383ffff */
.L_x_22:
[----:B------:R-:W-:Y:S05]  /*04b0*/  @!P0 BRA `(.L_x_21) ;  /* 0x0000000000fc8947 */ /* 0x000fea0003800000 */
[----:B------:R-:W-:Y:S02]  /*04c0*/  ISETP.GE.U32.AND P1, PT, R27, 0x4, PT ;  /* 0x000000041b00780c */ /* 0x000fe40003f26070 */
[----:B------:R-:W-:-:S04]  /*04d0*/  LOP3.LUT R14, R19, 0x3, RZ, 0xc0, !PT ;  /* 0x00000003130e7812 */ /* 0x000fc800078ec0ff */
[----:B------:R-:W-:-:S07]  /*04e0*/  ISETP.NE.AND P0, PT, R14, RZ, PT ;  /* 0x000000ff0e00720c */ /* 0x000fce0003f05270 */
[----:B------:R-:W-:Y:S06]  /*04f0*/  @!P1 BRA `(.L_x_24) ;  /* 0x00000000006c9947 */ /* 0x000fec0003800000 */
[----:B------:R-:W0:Y:S01]  /*0500*/  LDC.64 R4, c[0x0][0x388] ;  /* 0x0000e200ff047b82 */ /* 0x000e220000000a00 */
[----:B------:R-:W1:Y:S01]  /*0510*/  LDCU.64 UR6, c[0x0][0x380] ;  /* 0x00007000ff0677ac */ /* 0x000e620008000a00 */
[----:B------:R-:W-:Y:S01]  /*0520*/  IMAD R7, R21, R17, R0 ;  /* 0x0000001115077224 */ /* 0x000fe200078e0200 */
[CC--:B------:R-:W-:Y:S02]  /*0530*/  IADD3 R3, PT, PT, R20.reuse, R21.reuse, RZ ;  /* 0x0000001514037210 */ /* 0x0c0fe40007ffe0ff */
[----:B------:R-:W-:-:S03]  /*0540*/  IADD3 R8, P1, PT, R20, R21, RZ ;  /* 0x0000001514087210 */ /* 0x000fc60007f3e0ff */
[----:B------:R-:W2:Y:S01]  /*0550*/  LDC.64 R12, c[0x0][0x380] ;  /* 0x0000e000ff0c7b82 */ /* 0x000ea20000000a00 */
[----:B0-----:R-:W-:-:S04]  /*0560*/  IMAD.WIDE R4, R7, 0x4, R4 ;  /* 0x0000000407047825 */ /* 0x001fc800078e0204 */
[----:B------:R-:W-:Y:S02]  /*0570*/  IMAD.WIDE R6, R17, 0x4, R4 ;  /* 0x0000000411067825 */ /* 0x000fe400078e0204 */
[----:B------:R-:W3:Y:S02]  /*0580*/  LDG.E R4, desc[UR4][R4.64] ;  /* 0x0000000404047981 */ /* 0x000ee4000c1e1900 */
[----:B--2---:R-:W-:Y:S01]  /*0590*/  IMAD.WIDE.U32 R12, R3, 0x4, R12 ;  /* 0x00000004030c7825 */ /* 0x004fe200078e000c */
[----:B------:R-:W-:Y:S02]  /*05a0*/  IADD3.X R3, PT, PT, RZ, RZ, RZ, P1, !PT ;  /* 0x000000ffff037210 */ /* 0x000fe40000ffe4ff */
[----:B-1----:R-:W-:-:S03]  /*05b0*/  LEA R2, P1, R8, UR6, 0x2 ;  /* 0x0000000608027c11 */ /* 0x002fc6000f8210ff */
[----:B------:R-:W3:Y:S01]  /*05c0*/  LDG.E R13, desc[UR4][R12.64] ;  /* 0x000000040c0d7981 */ /* 0x000ee2000c1e1900 */
[----:B------:R-:W-:Y:S01]  /*05d0*/  LEA.HI.X R3, R8, UR7, R3, 0x2, P1 ;  /* 0x0000000708037c11 */ /* 0x000fe200088f1403 */
[C---:B------:R-:W-:Y:S02]  /*05e0*/  IMAD.WIDE R8, R17.reuse, 0x4, R6 ;  /* 0x0000000411087825 */ /* 0x040fe400078e0206 */
[----:B------:R-:W2:Y:S04]  /*05f0*/  LDG.E R6, desc[UR4][R6.64] ;  /* 0x0000000406067981 */ /* 0x000ea8000c1e1900 */
[----:B------:R-:W2:Y:S01]  /*0600*/  LDG.E R15, desc[UR4][R2.64+0x4] ;  /* 0x00000404020f7981 */ /* 0x000ea2000c1e1900 */
[----:B------:R-:W-:-:S03]  /*0610*/  IMAD.WIDE R10, R17, 0x4, R8 ;  /* 0x00000004110a7825 */ /* 0x000fc600078e0208 */
[----:B------:R-:W4:Y:S04]  /*0620*/  LDG.E R22, desc[UR4][R8.64] ;  /* 0x0000000408167981 */ /* 0x000f28000c1e1900 */
[----:B------:R-:W4:Y:S04]  /*0630*/  LDG.E R18, desc[UR4][R2.64+0x8] ;  /* 0x0000080402127981 */ /* 0x000f28000c1e1900 */
[----:B------:R-:W5:Y:S04]  /*0640*/  LDG.E R26, desc[UR4][R2.64+0xc] ;  /* 0x00000c04021a7981 */ /* 0x000f68000c1e1900 */
[----:B------:R-:W5:Y:S01]  /*0650*/  LDG.E R10, desc[UR4][R10.64] ;  /* 0x000000040a0a7981 */ /* 0x000f62000c1e1900 */
[----:B------:R-:W-:Y:S01]  /*0660*/  IADD3 R21, PT, PT, R21, 0x4, RZ ;  /* 0x0000000415157810 */ /* 0x000fe20007ffe0ff */
[----:B---3--:R-:W-:-:S04]  /*0670*/  FFMA R24, R13, R4, R24 ;  /* 0x000000040d187223 */ /* 0x008fc80000000018 */
[----:B--2---:R-:W-:-:S04]  /*0680*/  FFMA R15, R15, R6, R24 ;  /* 0x000000060f0f7223 */ /* 0x004fc80000000018 */
[----:B----4-:R-:W-:-:S04]  /*0690*/  FFMA R15, R18, R22, R15 ;  /* 0x00000016120f7223 */ /* 0x010fc8000000000f */
[----:B-----5:R-:W-:-:S07]  /*06a0*/  FFMA R24, R26, R10, R15 ;  /* 0x0000000a1a187223 */ /* 0x020fce000000000f */
.L_x_24:
[----:B------:R-:W-:Y:S05]  /*06b0*/  @!P0 BRA `(.L_x_21) ;  /* 0x00000000007c8947 */ /* 0x000fea0003800000 */
[----:B------:R-:W-:Y:S01]  /*06c0*/  ISETP.NE.AND P1, PT, R14, 0x1, PT ;  /* 0x000000010e00780c */ /* 0x000fe20003f25270 */
[----:B------:R-:W0:Y:S01]  /*06d0*/  LDC.64 R10, c[0x0][0x380] ;  /* 0x0000e000ff0a7b82 */ /* 0x000e220000000a00 */
[----:B------:R-:W-:-:S04]  /*06e0*/  LOP3.LUT R19, R19, 0x1, RZ, 0xc0, !PT ;  /* 0x0000000113137812 */ /* 0x000fc800078ec0ff */
[----:B------:R-:W-:-:S03]  /*06f0*/  ISETP.NE.U32.AND P0, PT, R19, 0x1, PT ;  /* 0x000000011300780c */ /* 0x000fc60003f05070 */
[----:B------:R-:W1:Y:S04]  /*0700*/  LDC.64 R8, c[0x0][0x388] ;  /* 0x0000e200ff087b82 */ /* 0x000e680000000a00 */
[CC--:B------:R-:W-:Y:S02]  /*0710*/  @P1 IADD3 R13, PT, PT, R20.reuse, R21.reuse, RZ ;  /* 0x00000015140d1210 */ /* 0x0c0fe40007ffe0ff */
[----:B------:R-:W-:Y:S02]  /*0720*/  @P1 IADD3 R12, P2, PT, R20, R21, RZ ;  /* 0x00000015140c1210 */ /* 0x000fe40007f5e0ff */
[----:B------:R-:W2:Y:S02]  /*0730*/  @P1 LDC.64 R2, c[0x0][0x380] ;  /* 0x0000e000ff021b82 */ /* 0x000ea40000000a00 */
[----:B------:R-:W-:-:S06]  /*0740*/  @P1 IADD3.X R14, PT, PT, RZ, RZ, RZ, P2, !PT ;  /* 0x000000ffff0e1210 */ /* 0x000fcc00017fe4ff */
[----:B------:R-:W3:Y:S01]  /*0750*/  LDC.64 R4, c[0x0][0x380] ;  /* 0x0000e000ff047b82 */ /* 0x000ee20000000a00 */
[----:B0-----:R-:W-:-:S04]  /*0760*/  @P1 IMAD.WIDE.U32 R10, R13, 0x4, R10 ;  /* 0x000000040d0a1825 */ /* 0x001fc800078e000a */
[C---:B------:R-:W-:Y:S01]  /*0770*/  @P1 IMAD R13, R21.reuse, R17, R0 ;  /* 0x00000011150d1224 */ /* 0x040fe200078e0200 */
[----:B------:R-:W-:Y:S01]  /*0780*/  @P1 IADD3 R21, PT, PT, R21, 0x2, RZ ;  /* 0x0000000215151810 */ /* 0x000fe20007ffe0ff */
[----:B------:R-:W4:Y:S01]  /*0790*/  @P1 LDG.E R11, desc[UR4][R10.64] ;  /* 0x000000040a0b1981 */ /* 0x000f22000c1e1900 */
[----:B------:R-:W0:Y:S01]  /*07a0*/  LDC.64 R6, c[0x0][0x388] ;  /* 0x0000e200ff067b82 */ /* 0x000e220000000a00 */
[----:B-1----:R-:W-:Y:S01]  /*07b0*/  @P1 IMAD.WIDE R8, R13, 0x4, R8 ;  /* 0x000000040d081825 */ /* 0x002fe200078e0208 */
[----:B------:R-:W-:Y:S02]  /*07c0*/  @!P0 IADD3 R15, PT, PT, R20, R21, RZ ;  /* 0x00000015140f8210 */ /* 0x000fe40007ffe0ff */
[----:B--2---:R-:W-:Y:S01]  /*07d0*/  @P1 LEA R2, P2, R12, R2, 0x2 ;  /* 0x000000020c021211 */ /* 0x004fe200078410ff */
[----:B------:R-:W-:-:S03]  /*07e0*/  @!P0 IMAD R21, R21, R17, R0 ;  /* 0x0000001115158224 */ /* 0x000fc600078e0200 */
[----:B------:R-:W-:Y:S01]  /*07f0*/  @P1 LEA.HI.X R3, R12, R3, R14, 0x2, P2 ;  /* 0x000000030c031211 */ /* 0x000fe200010f140e */
[----:B------:R-:W-:Y:S01]  /*0800*/  @P1 IMAD.WIDE R12, R17, 0x4, R8 ;  /* 0x00000004110c1825 */ /* 0x000fe200078e0208 */
[----:B------:R-:W4:Y:S03]  /*0810*/  @P1 LDG.E R14, desc[UR4][R8.64] ;  /* 0x00000004080e1981 */ /* 0x000f26000c1e1900 */
[----:B---3--:R-:W-:Y:S01]  /*0820*/  @!P0 IMAD.WIDE.U32 R4, R15, 0x4, R4 ;  /* 0x000000040f048825 */ /* 0x008fe200078e0004 */
[----:B------:R-:W2:Y:S04]  /*0830*/  @P1 LDG.E R2, desc[UR4][R2.64+0x4] ;  /* 0x0000040402021981 */ /* 0x000ea8000c1e1900 */
[----:B------:R-:W2:Y:S01]  /*0840*/  @P1 LDG.E R12, desc[UR4][R12.64] ;  /* 0x000000040c0c1981 */ /* 0x000ea2000c1e1900 */
[----:B0-----:R-:W-:-:S03]  /*0850*/  @!P0 IMAD.WIDE R6, R21, 0x4, R6 ;  /* 0x0000000415068825 */ /* 0x001fc600078e0206 */
[----:B------:R-:W3:Y:S04]  /*0860*/  @!P0 LDG.E R5, desc[UR4][R4.64] ;  /* 0x0000000404058981 */ /* 0x000ee8000c1e1900 */
[----:B------:R-:W3:Y:S01]  /*0870*/  @!P0 LDG.E R6, desc[UR4][R6.64] ;  /* 0x0000000406068981 */ /* 0x000ee2000c1e1900 */
[----:B----4-:R-:W-:-:S04]  /*0880*/  @P1 FFMA R11, R11, R14, R24 ;  /* 0x0000000e0b0b1223 */ /* 0x010fc80000000018 */
[----:B--2---:R-:W-:-:S04]  /*0890*/  @P1 FFMA R24, R2, R12, R11 ;  /* 0x0000000c02181223 */ /* 0x004fc8000000000b */
[----:B---3--:R-:W-:-:S07]  /*08a0*/  @!P0 FFMA R24, R5, R6, R24 ;  /* 0x0000000605188223 */ /* 0x008fce0000000018 */
.L_x_21:
[----:B------:R-:W0:Y:S01]  /*08b0*/  LDC.64 R2, c[0x0][0x390] ;  /* 0x0000e400ff027b82 */ /* 0x000e220000000a00 */
[----:B------:R-:W-:-:S04]  /*08c0*/  IMAD R17, R16, R17, R0 ;  /* 0x0000001110117224 */ /* 0x000fc800078e0200 */
[----:B0-----:R-:W-:-:S05]  /*08d0*/  IMAD.WIDE R2, R17, 0x4, R2 ;  /* 0x0000000411027825 */ /* 0x001fca00078e0202 */
[----:B------:R-:W-:Y:S01]  /*08e0*/  STG.E desc[UR4][R2.64], R24 ;  /* 0x0000001802007986 */ /* 0x000fe2000c101904 */
[----:B------:R-:W-:Y:S05]  /*08f0*/  EXIT ;  /* 0x000000000000794d */ /* 0x000fea0003800000 */
.L_x_25:
        /* <DEDUP_REMOVED lines=16> */
.L_x_36:


//--------------------- .nv.shared.reserved.0     --------------------------
	.section	.nv.shared.reserved.0,"aw",@nobits
	.weak		__nv_reservedSMEM_offset_0_alias
	.size		__nv_reservedSMEM_offset_0_alias, 0, 64
	.other		__nv_reservedSMEM_offset_0_alias,@"STO_CUDA_RESERVED_SHARED STV_DEFAULT"
__nv_reservedSMEM_offset_0_alias:
	.zero		0
	.zero		64


//--------------------- .nv.constant0._Z16summation_kernelPfS_i --------------------------
	.section	.nv.constant0._Z16summation_kernelPfS_i,"a",@progbits
	.sectionflags	@""
	.align	4
.nv.constant0._Z16summation_kernelPfS_i:
	.zero		916


//--------------------- .nv.constant0._Z17scalar_mul_kernelfPfS_i --------------------------
	.section	.nv.constant0._Z17scalar_mul_kernelfPfS_i,"a",@progbits
	.sectionflags	@""
	.align	4
.nv.constant0._Z17scalar_mul_kernelfPfS_i:
	.zero		924


//--------------------- .nv.constant0._Z20matrix_concat_kernelPKfS0_Pfiii --------------------------
	.section	.nv.constant0._Z20matrix_concat_kernelPKfS0_Pfiii,"a",@progbits
	.sectionflags	@""
	.align	4
.nv.constant0._Z20matrix_concat_kernelPKfS0_Pfiii:
	.zero		932


//--------------------- .nv.constant0._Z18power_prime_kernelPffS_i --------------------------
	.section	.nv.constant0._Z18power_prime_kernelPffS_i,"a",@progbits
	.sectionflags	@""
	.align	4
.nv.constant0._Z18power_prime_kernelPffS_i:
	.zero		924


//--------------------- .nv.constant0._Z12power_kernelPffS_i --------------------------
	.section	.nv.constant0._Z12power_kernelPffS_i,"a",@progbits
	.sectionflags	@""
	.align	4
.nv.constant0._Z12power_kernelPffS_i:
	.zero		924


//--------------------- .nv.constant0._Z23element_wise_mul_kernelPfS_S_i --------------------------
	.section	.nv.constant0._Z23element_wise_mul_kernelPfS_S_i,"a",@progbits
	.sectionflags	@""
	.align	4
.nv.constant0._Z23element_wise_mul_kernelPfS_S_i:
	.zero		924


//--------------------- .nv.constant0._Z10add_kernelPfS_S_i --------------------------
	.section	.nv.constant0._Z10add_kernelPfS_S_i,"a",@progbits
	.sectionflags	@""
	.align	4
.nv.constant0._Z10add_kernelPfS_S_i:
	.zero		924


//--------------------- .nv.constant0._Z16transpose_kernelPfS_ii --------------------------
	.section	.nv.constant0._Z16transpose_kernelPfS_ii,"a",@progbits
	.sectionflags	@""
	.align	4
.nv.constant0._Z16transpose_kernelPfS_ii:
	.zero		920


//--------------------- .nv.constant0._Z17tanh_prime_kernelPfS_i --------------------------
	.section	.nv.constant0._Z17tanh_prime_kernelPfS_i,"a",@progbits
	.sectionflags	@""
	.align	4
.nv.constant0._Z17tanh_prime_kernelPfS_i:
	.zero		916


//--------------------- .nv.constant0._Z11tanh_kernelPfS_i --------------------------
	.section	.nv.constant0._Z11tanh_kernelPfS_i,"a",@progbits
	.sectionflags	@""
	.align	4
.nv.constant0._Z11tanh_kernelPfS_i:
	.zero		916


//--------------------- .nv.constant0._Z13matmul_kernelPfS_S_iii --------------------------
	.section	.nv.constant0._Z13matmul_kernelPfS_S_iii,"a",@progbits
	.sectionflags	@""
	.align	4
.nv.constant0._Z13matmul_kernelPfS_S_iii:
	.zero		932


//--------------------- SYMBOLS --------------------------

	.type		.nv.reservedSmem.offset0,@object
	.size		.nv.reservedSmem.offset0,0x4
